# CuTe-DSL kernel — source=cudnn_frontend_dsl family=grouped_gemm_swiglu
# config = {"ab_dtype": "Float4E2M1FN", "sf_vec": 32, "d_dtype": "Float8E4M3FN", "vector_f32": true, "mma_mn": [128, 256], "cluster_mn": [2, 1]}


// ===== COMPILED SASS (sm_100a) =====

	.target	sm_100a

	.elftype	@"ET_EXEC"


//--------------------- .note.nv.tkinfo           --------------------------
	.section	.note.nv.tkinfo,"",@"SHT_NOTE"
	.sectionflags	@"SHF_NOTE_NV_TKINFO"
	.tkinfo
        /*0018*/ 	.word	0x00000081
        /*0030*/ 	.string	""
        /*0030*/ 	.string	"ptxas"
        /*0030*/ 	.string	"Cuda compilation tools, release 12.9, V12.9.83"
        /*0030*/ 	.string	"Build system must define TOOLS_VERSION_EXTENDED"
        /*0030*/ 	.string	"-O 3 -arch sm_100a "



//--------------------- .note.nv.cuver            --------------------------
	.section	.note.nv.cuver,"",@"SHT_NOTE"
	.sectionflags	@"SHF_NOTE_NV_CUVER"
        /*0018*/ 	.short	0x0001
        /*001a*/ 	.short	0x0064
        /*001c*/ 	.short	0x0001
        /*001e*/ 	.short	0x0000
        /*0020*/ 	.short	0x0001
        /*0022*/ 	.short	0x0000


//--------------------- .nv.info                  --------------------------
	.section	.nv.info,"",@"SHT_CUDA_INFO"
	.align	4


	//----- nvinfo : EIATTR_REGCOUNT
	.align		4
        /*0000*/ 	.byte	0x04, 0x2f
        /*0002*/ 	.short	(.L_4 - .L_3)
	.align		4
.L_3:
        /*0004*/ 	.word	index@(kernel_cutlass_kernel_cudnngrouped_gemmgrouped_gemm_swiglugrouped_gemm_swiglu_quantBlockScaledContiguousGroupedGemmKernel_object_at__TiledMMA_ThrLayoutVMNK11110000_PermutationMNK____MMAAt_0)
        /*0008*/ 	.word	0x00000084


	//----- nvinfo : EIATTR_FRAME_SIZE
	.align		4
.L_4:
        /*000c*/ 	.byte	0x04, 0x11
        /*000e*/ 	.short	(.L_6 - .L_5)
	.align		4
.L_5:
        /*0010*/ 	.word	index@($__internal_2_$__cuda_sm10x_tcgen05_guardrail_trap_unallocated_columns_being_dealloced)
        /*0014*/ 	.word	0x00000000


	//----- nvinfo : EIATTR_FRAME_SIZE
	.align		4
.L_6:
        /*0018*/ 	.byte	0x04, 0x11
        /*001a*/ 	.short	(.L_8 - .L_7)
	.align		4
.L_7:
        /*001c*/ 	.word	index@($__internal_1_$__cuda_sm10x_tcgen05_guardrail_trap_phase_invalid_during_alloc)
        /*0020*/ 	.word	0x00000000


	//----- nvinfo : EIATTR_FRAME_SIZE
	.align		4
.L_8:
        /*0024*/ 	.byte	0x04, 0x11
        /*0026*/ 	.short	(.L_10 - .L_9)
	.align		4
.L_9:
        /*0028*/ 	.word	index@($__internal_0_$__cuda_sm10x_tcgen05_guardrail_trap_col_being_dealloced_not_returned_by_alloc)
        /*002c*/ 	.word	0x00000000


	//----- nvinfo : EIATTR_FRAME_SIZE
	.align		4
.L_10:
        /*0030*/ 	.byte	0x04, 0x11
        /*0032*/ 	.short	(.L_12 - .L_11)
	.align		4
.L_11:
        /*0034*/ 	.word	index@(kernel_cutlass_kernel_cudnngrouped_gemmgrouped_gemm_swiglugrouped_gemm_swiglu_quantBlockScaledContiguousGroupedGemmKernel_object_at__TiledMMA_ThrLayoutVMNK11110000_PermutationMNK____MMAAt_0)
        /*0038*/ 	.word	0x00000000


	//----- nvinfo : EIATTR_MIN_STACK_SIZE
	.align		4
.L_12:
        /*003c*/ 	.byte	0x04, 0x12
        /*003e*/ 	.short	(.L_14 - .L_13)
	.align		4
.L_13:
        /*0040*/ 	.word	index@(kernel_cutlass_kernel_cudnngrouped_gemmgrouped_gemm_swiglugrouped_gemm_swiglu_quantBlockScaledContiguousGroupedGemmKernel_object_at__TiledMMA_ThrLayoutVMNK11110000_PermutationMNK____MMAAt_0)
        /*0044*/ 	.word	0x00000000
.L_14:


//--------------------- .nv.info.kernel_cutlass_kernel_cudnngrouped_gemmgrouped_gemm_swiglugrouped_gemm_swiglu_quantBlockScaledContiguousGroupedGemmKernel_object_at__TiledMMA_ThrLayoutVMNK11110000_PermutationMNK____MMAAt_0 --------------------------
	.section	.nv.info.kernel_cutlass_kernel_cudnngrouped_gemmgrouped_gemm_swiglugrouped_gemm_swiglu_quantBlockScaledContiguousGroupedGemmKernel_object_at__TiledMMA_ThrLayoutVMNK11110000_PermutationMNK____MMAAt_0,"",@"SHT_CUDA_INFO"
	.sectionflags	@""
	.align	4


	//----- nvinfo : EIATTR_CUDA_API_VERSION
	.align		4
        /*0000*/ 	.byte	0x04, 0x37
        /*0002*/ 	.short	(.L_16 - .L_15)
.L_15:
        /*0004*/ 	.word	0x00000081


	//----- nvinfo : EIATTR_KPARAM_INFO
	.align		4
.L_16:
        /*0008*/ 	.byte	0x04, 0x17
        /*000a*/ 	.short	(.L_18 - .L_17)
.L_17:
        /*000c*/ 	.word	0x00000000
        /*0010*/ 	.short	0x000f
        /*0012*/ 	.short	0x03f8
        /*0014*/ 	.byte	0x00, 0xf0, 0x31, 0x00


	//----- nvinfo : EIATTR_KPARAM_INFO
	.align		4
.L_18:
        /*0018*/ 	.byte	0x04, 0x17
        /*001a*/ 	.short	(.L_20 - .L_19)
.L_19:
        /*001c*/ 	.word	0x00000000
        /*0020*/ 	.short	0x000e
        /*0022*/ 	.short	0x03ec
        /*0024*/ 	.byte	0x00, 0xf0, 0x31, 0x00


	//----- nvinfo : EIATTR_KPARAM_INFO
	.align		4
.L_20:
        /*0028*/ 	.byte	0x04, 0x17
        /*002a*/ 	.short	(.L_22 - .L_21)
.L_21:
        /*002c*/ 	.word	0x00000000
        /*0030*/ 	.short	0x000d
        /*0032*/ 	.short	0x03e0
        /*0034*/ 	.byte	0x00, 0xf0, 0x31, 0x00


	//----- nvinfo : EIATTR_KPARAM_INFO
	.align		4
.L_22:
        /*0038*/ 	.byte	0x04, 0x17
        /*003a*/ 	.short	(.L_24 - .L_23)
.L_23:
        /*003c*/ 	.word	0x00000000
        /*0040*/ 	.short	0x000c
        /*0042*/ 	.short	0x03d8
        /*0044*/ 	.byte	0x00, 0xf0, 0x21, 0x00


	//----- nvinfo : EIATTR_KPARAM_INFO
	.align		4
.L_24:
        /*0048*/ 	.byte	0x04, 0x17
        /*004a*/ 	.short	(.L_26 - .L_25)
.L_25:
        /*004c*/ 	.word	0x00000000
        /*0050*/ 	.short	0x000b
        /*0052*/ 	.short	0x03d0
        /*0054*/ 	.byte	0x00, 0xf0, 0x21, 0x00


	//----- nvinfo : EIATTR_KPARAM_INFO
	.align		4
.L_26:
        /*0058*/ 	.byte	0x04, 0x17
        /*005a*/ 	.short	(.L_28 - .L_27)
.L_27:
        /*005c*/ 	.word	0x00000000
        /*0060*/ 	.short	0x000a
        /*0062*/ 	.short	0x03c8
        /*0064*/ 	.byte	0x00, 0xf0, 0x21, 0x00


	//----- nvinfo : EIATTR_KPARAM_INFO
	.align		4
.L_28:
        /*0068*/ 	.byte	0x04, 0x17
        /*006a*/ 	.short	(.L_30 - .L_29)
.L_29:
        /*006c*/ 	.word	0x00000000
        /*0070*/ 	.short	0x0009
        /*0072*/ 	.short	0x03c0
        /*0074*/ 	.byte	0x00, 0xf0, 0x21, 0x00


	//----- nvinfo : EIATTR_KPARAM_INFO
	.align		4
.L_30:
        /*0078*/ 	.byte	0x04, 0x17
        /*007a*/ 	.short	(.L_32 - .L_31)
.L_31:
        /*007c*/ 	.word	0x00000000
        /*0080*/ 	.short	0x0008
        /*0082*/ 	.short	0x0340
        /*0084*/ 	.byte	0x00, 0xf0, 0x01, 0x02


	//----- nvinfo : EIATTR_KPARAM_INFO
	.align		4
.L_32:
        /*0088*/ 	.byte	0x04, 0x17
        /*008a*/ 	.short	(.L_34 - .L_33)
.L_33:
        /*008c*/ 	.word	0x00000000
        /*0090*/ 	.short	0x0007
        /*0092*/ 	.short	0x02c0
        /*0094*/ 	.byte	0x00, 0xf0, 0x01, 0x02


	//----- nvinfo : EIATTR_KPARAM_INFO
	.align		4
.L_34:
        /*0098*/ 	.byte	0x04, 0x17
        /*009a*/ 	.short	(.L_36 - .L_35)
.L_35:
        /*009c*/ 	.word	0x00000000
        /*00a0*/ 	.short	0x0006
        /*00a2*/ 	.short	0x0240
        /*00a4*/ 	.byte	0x00, 0xf0, 0x01, 0x02


	//----- nvinfo : EIATTR_KPARAM_INFO
	.align		4
.L_36:
        /*00a8*/ 	.byte	0x04, 0x17
        /*00aa*/ 	.short	(.L_38 - .L_37)
.L_37:
        /*00ac*/ 	.word	0x00000000
        /*00b0*/ 	.short	0x0005
        /*00b2*/ 	.short	0x01c0
        /*00b4*/ 	.byte	0x00, 0xf0, 0x01, 0x02


	//----- nvinfo : EIATTR_KPARAM_INFO
	.align		4
.L_38:
        /*00b8*/ 	.byte	0x04, 0x17
        /*00ba*/ 	.short	(.L_40 - .L_39)
.L_39:
        /*00bc*/ 	.word	0x00000000
        /*00c0*/ 	.short	0x0004
        /*00c2*/ 	.short	0x0140
        /*00c4*/ 	.byte	0x00, 0xf0, 0x01, 0x02


	//----- nvinfo : EIATTR_KPARAM_INFO
	.align		4
.L_40:
        /*00c8*/ 	.byte	0x04, 0x17
        /*00ca*/ 	.short	(.L_42 - .L_41)
.L_41:
        /*00cc*/ 	.word	0x00000000
        /*00d0*/ 	.short	0x0003
        /*00d2*/ 	.short	0x00c0
        /*00d4*/ 	.byte	0x00, 0xf0, 0x01, 0x02


	//----- nvinfo : EIATTR_KPARAM_INFO
	.align		4
.L_42:
        /*00d8*/ 	.byte	0x04, 0x17
        /*00da*/ 	.short	(.L_44 - .L_43)
.L_43:
        /*00dc*/ 	.word	0x00000000
        /*00e0*/ 	.short	0x0002
        /*00e2*/ 	.short	0x0040
        /*00e4*/ 	.byte	0x00, 0xf0, 0x01, 0x02


	//----- nvinfo : EIATTR_KPARAM_INFO
	.align		4
.L_44:
        /*00e8*/ 	.byte	0x04, 0x17
        /*00ea*/ 	.short	(.L_46 - .L_45)
.L_45:
        /*00ec*/ 	.word	0x00000000
        /*00f0*/ 	.short	0x0001
        /*00f2*/ 	.short	0x000c
        /*00f4*/ 	.byte	0x00, 0xf0, 0x31, 0x00


	//----- nvinfo : EIATTR_KPARAM_INFO
	.align		4
.L_46:
        /*00f8*/ 	.byte	0x04, 0x17
        /*00fa*/ 	.short	(.L_48 - .L_47)
.L_47:
        /*00fc*/ 	.word	0x00000000
        /*0100*/ 	.short	0x0000
        /*0102*/ 	.short	0x0000
        /*0104*/ 	.byte	0x00, 0xf0, 0x31, 0x00


	//----- nvinfo : EIATTR_AT_ENTRY_FRAGMENTS
	.align		4
.L_48:
        /*0108*/ 	.byte	0x04, 0x4f
        /*010a*/ 	.short	(.L_50 - .L_49)


	//   ....[0]....
.L_49:
        /*010c*/ 	.word	0x00000004


	//----- nvinfo : EIATTR_RESERVED_SMEM_USED
	.align		4
.L_50:
        /*0110*/ 	.byte	0x01, 0x41
	.zero		2


	//----- nvinfo : EIATTR_SPARSE_MMA_MASK
	.align		4
        /*0114*/ 	.byte	0x03, 0x50
        /*0116*/ 	.short	0x0000


	//----- nvinfo : EIATTR_TCGEN05_1CTA_USED
	.align		4
        /*0118*/ 	.byte	0x01, 0x51
	.zero		2


	//----- nvinfo : EIATTR_MAXREG_COUNT
	.align		4
        /*011c*/ 	.byte	0x03, 0x1b
        /*011e*/ 	.short	0x00ff


	//----- nvinfo : EIATTR_NUM_BARRIERS
	.align		4
        /*0120*/ 	.byte	0x02, 0x4c
        /*0122*/ 	.byte	0x05
	.zero		1


	//----- nvinfo : EIATTR_INT_WARP_WIDE_INSTR_OFFSETS
	.align		4
        /*0124*/ 	.byte	0x04, 0x31
        /*0126*/ 	.short	(.L_52 - .L_51)


	//   ....[0]....
.L_51:
        /*0128*/ 	.word	0x000047f0


	//   ....[1]....
        /*012c*/ 	.word	0x00004830


	//----- nvinfo : EIATTR_COOP_GROUP_MASK_REGIDS
	.align		4
.L_52:
        /*0130*/ 	.byte	0x04, 0x29
        /*0132*/ 	.short	(.L_54 - .L_53)


	//   ....[0]....
.L_53:
        /*0134*/ 	.word	0xffffffff


	//   ....[1]....
        /*0138*/ 	.word	0xffffffff


	//   ....[2]....
        /*013c*/ 	.word	0xffffffff


	//   ....[3]....
        /*0140*/ 	.word	0xffffffff


	//   ....[4]....
        /*0144*/ 	.word	0xffffffff


	//   ....[5]....
        /*0148*/ 	.word	0xffffffff


	//   ....[6]....
        /*014c*/ 	.word	0xffffffff


	//   ....[7]....
        /*0150*/ 	.word	0xffffffff


	//   ....[8]....
        /*0154*/ 	.word	0xffffffff


	//   ....[9]....
        /*0158*/ 	.word	0xffffffff


	//   ....[10]....
        /*015c*/ 	.word	0xffffffff


	//   ....[11]....
        /*0160*/ 	.word	0xffffffff


	//----- nvinfo : EIATTR_COOP_GROUP_INSTR_OFFSETS
	.align		4
.L_54:
        /*0164*/ 	.byte	0x04, 0x28
        /*0166*/ 	.short	(.L_56 - .L_55)


	//   ....[0]....
.L_55:
        /*0168*/ 	.word	0x00000150


	//   ....[1]....
        /*016c*/ 	.word	0x00000490


	//   ....[2]....
        /*0170*/ 	.word	0x00000600


	//   ....[3]....
        /*0174*/ 	.word	0x000007c0


	//   ....[4]....
        /*0178*/ 	.word	0x00000b70


	//   ....[5]....
        /*017c*/ 	.word	0x00000dd0


	//   ....[6]....
        /*0180*/ 	.word	0x00000e30


	//   ....[7]....
        /*0184*/ 	.word	0x000026f0


	//   ....[8]....
        /*0188*/ 	.word	0x000029b0


	//   ....[9]....
        /*018c*/ 	.word	0x00004420


	//   ....[10]....
        /*0190*/ 	.word	0x00004690


	//   ....[11]....
        /*0194*/ 	.word	0x000048e0


	//----- nvinfo : EIATTR_VRC_CTA_INIT_COUNT
	.align		4
.L_56:
        /*0198*/ 	.byte	0x02, 0x4a
        /*019a*/ 	.byte	0x80
	.zero		1


	//----- nvinfo : EIATTR_MBARRIER_INSTR_OFFSETS
	.align		4
        /*019c*/ 	.byte	0x04, 0x39
        /*019e*/ 	.short	(.L_58 - .L_57)


	//   ....[0]....
.L_57:
        /*01a0*/ 	.word	0x000003c0
        /*01a4*/ 	.word	0x000000ff
        /*01a8*/ 	.word	0x00000000
        /*01ac*/ 	.short	0x0100
        /*01ae*/ 	.byte	0x05
	.zero		1


	//   ....[1]....
        /*01b0*/ 	.word	0x000003d0
        /*01b4*/ 	.word	0x000000ff
        /*01b8*/ 	.word	0x00000008
        /*01bc*/ 	.short	0x0100
        /*01be*/ 	.byte	0x05
	.zero		1


	//   ....[2]....
        /*01c0*/ 	.word	0x000003e0
        /*01c4*/ 	.word	0x000000ff
        /*01c8*/ 	.word	0x00000010
        /*01cc*/ 	.short	0x0100
        /*01ce*/ 	.byte	0x05
	.zero		1


	//   ....[3]....
        /*01d0*/ 	.word	0x000003f0
        /*01d4*/ 	.word	0x000000ff
        /*01d8*/ 	.word	0x00000018
        /*01dc*/ 	.short	0x0100
        /*01de*/ 	.byte	0x05
	.zero		1


	//   ....[4]....
        /*01e0*/ 	.word	0x00000400
        /*01e4*/ 	.word	0x000000ff
        /*01e8*/ 	.word	0x00000020
        /*01ec*/ 	.short	0x0100
        /*01ee*/ 	.byte	0x05
	.zero		1


	//   ....[5]....
        /*01f0*/ 	.word	0x00000410
        /*01f4*/ 	.word	0x000000ff
        /*01f8*/ 	.word	0x00000028
        /*01fc*/ 	.short	0x0100
        /*01fe*/ 	.byte	0x05
	.zero		1


	//   ....[6]....
        /*0200*/ 	.word	0x00000420
        /*0204*/ 	.word	0x000000ff
        /*0208*/ 	.word	0x00000030
        /*020c*/ 	.short	0x0100
        /*020e*/ 	.byte	0x05
	.zero		1


	//   ....[7]....
        /*0210*/ 	.word	0x00000430
        /*0214*/ 	.word	0x000000ff
        /*0218*/ 	.word	0x00000038
        /*021c*/ 	.short	0x0100
        /*021e*/ 	.byte	0x05
	.zero		1


	//   ....[8]....
        /*0220*/ 	.word	0x000005a0
        /*0224*/ 	.word	0x000000ff
        /*0228*/ 	.word	0x00000040
        /*022c*/ 	.short	0x0100
        /*022e*/ 	.byte	0x06
	.zero		1


	//   ....[9]....
        /*0230*/ 	.word	0x000005b0
        /*0234*/ 	.word	0x000000ff
        /*0238*/ 	.word	0x00000048
        /*023c*/ 	.short	0x0100
        /*023e*/ 	.byte	0x06
	.zero		1


	//   ....[10]....
        /*0240*/ 	.word	0x00000720
        /*0244*/ 	.word	0x000000ff
        /*0248*/ 	.word	0x00000050
        /*024c*/ 	.short	0x0100
        /*024e*/ 	.byte	0x06
	.zero		1


	//   ....[11]....
        /*0250*/ 	.word	0x00000730
        /*0254*/ 	.word	0x000000ff
        /*0258*/ 	.word	0x00000058
        /*025c*/ 	.short	0x0100
        /*025e*/ 	.byte	0x06
	.zero		1


	//   ....[12]....
        /*0260*/ 	.word	0x00000740
        /*0264*/ 	.word	0x000000ff
        /*0268*/ 	.word	0x00000060
        /*026c*/ 	.short	0x0100
        /*026e*/ 	.byte	0x06
	.zero		1


	//   ....[13]....
        /*0270*/ 	.word	0x00000750
        /*0274*/ 	.word	0x000000ff
        /*0278*/ 	.word	0x00000068
        /*027c*/ 	.short	0x0100
        /*027e*/ 	.byte	0x06
	.zero		1


	//   ....[14]....
        /*0280*/ 	.word	0x00000e90
        /*0284*/ 	.word	0x0000000e
        /*0288*/ 	.word	0x00000060
        /*028c*/ 	.short	0x010a
        /*028e*/ 	.byte	0xff
	.zero		1


	//   ....[15]....
        /*0290*/ 	.word	0x00000f70
        /*0294*/ 	.word	0x0000000e
        /*0298*/ 	.word	0x00000050
        /*029c*/ 	.short	0x0101
        /*029e*/ 	.byte	0xff
	.zero		1


	//   ....[16]....
        /*02a0*/ 	.word	0x000011a0
        /*02a4*/ 	.word	0x00000002
        /*02a8*/ 	.word	0x00000060
        /*02ac*/ 	.short	0x010a
        /*02ae*/ 	.byte	0xff
	.zero		1


	//   ....[17]....
        /*02b0*/ 	.word	0x000012c0
        /*02b4*/ 	.word	0x00000002
        /*02b8*/ 	.word	0x00000050
        /*02bc*/ 	.short	0x0101
        /*02be*/ 	.byte	0xff
	.zero		1


	//   ....[18]....
        /*02c0*/ 	.word	0x000012d0
        /*02c4*/ 	.word	0x00000003
        /*02c8*/ 	.word	0x00000060
        /*02cc*/ 	.short	0x010a
        /*02ce*/ 	.byte	0xff
	.zero		1


	//   ....[19]....
        /*02d0*/ 	.word	0x00001330
        /*02d4*/ 	.word	0x000000ff
        /*02d8*/ 	.word	0x00000050
        /*02dc*/ 	.short	0x010a
        /*02de*/ 	.byte	0x20
	.zero		1


	//   ....[20]....
        /*02e0*/ 	.word	0x000013b0
        /*02e4*/ 	.word	0x000000ff
        /*02e8*/ 	.word	0x00000060
        /*02ec*/ 	.short	0x0101
        /*02ee*/ 	.byte	0x20
	.zero		1


	//   ....[21]....
        /*02f0*/ 	.word	0x00001570
        /*02f4*/ 	.word	0x000000ff
        /*02f8*/ 	.word	0x00000020
        /*02fc*/ 	.short	0x010a
        /*02fe*/ 	.byte	0x05
	.zero		1


	//   ....[22]....
        /*0300*/ 	.word	0x00001750
        /*0304*/ 	.word	0x000000ff
        /*0308*/ 	.word	0x00000020
        /*030c*/ 	.short	0x010a
        /*030e*/ 	.byte	0x05
	.zero		1


	//   ....[23]....
        /*0310*/ 	.word	0x00001890
        /*0314*/ 	.word	0x000000ff
        /*0318*/ 	.word	0x00000020
        /*031c*/ 	.short	0x010a
        /*031e*/ 	.byte	0x1f
	.zero		1


	//   ....[24]....
        /*0320*/ 	.word	0x000018d0
        /*0324*/ 	.word	0x00000003
        /*0328*/ 	.word	0x00000050
        /*032c*/ 	.short	0x010a
        /*032e*/ 	.byte	0xff
	.zero		1


	//   ....[25]....
        /*0330*/ 	.word	0x00001960
        /*0334*/ 	.word	0x00000003
        /*0338*/ 	.word	0x00000060
        /*033c*/ 	.short	0x0101
        /*033e*/ 	.byte	0xff
	.zero		1


	//   ....[26]....
        /*0340*/ 	.word	0x00001ad0
        /*0344*/ 	.word	0x000000ff
        /*0348*/ 	.word	0x00000020
        /*034c*/ 	.short	0x010a
        /*034e*/ 	.byte	0x05
	.zero		1


	//   ....[27]....
        /*0350*/ 	.word	0x00001b90
        /*0354*/ 	.word	0x000000ff
        /*0358*/ 	.word	0x00000050
        /*035c*/ 	.short	0x010a
        /*035e*/ 	.byte	0x0c
	.zero		1


	//   ....[28]....
        /*0360*/ 	.word	0x00001c10
        /*0364*/ 	.word	0x000000ff
        /*0368*/ 	.word	0x00000060
        /*036c*/ 	.short	0x0101
        /*036e*/ 	.byte	0x0c
	.zero		1


	//   ....[29]....
        /*0370*/ 	.word	0x00002080
        /*0374*/ 	.word	0x000000ff
        /*0378*/ 	.word	0x00000000
        /*037c*/ 	.short	0x010a
        /*037e*/ 	.byte	0x11
	.zero		1


	//   ....[30]....
        /*0380*/ 	.word	0x000020a0
        /*0384*/ 	.word	0x000000ff
        /*0388*/ 	.word	0x00000048
        /*038c*/ 	.short	0x010a
        /*038e*/ 	.byte	0x0c
	.zero		1


	//   ....[31]....
        /*0390*/ 	.word	0x000020c0
        /*0394*/ 	.word	0x000000ff
        /*0398*/ 	.word	0x00000048
        /*039c*/ 	.short	0x010a
        /*039e*/ 	.byte	0x0c
	.zero		1


	//   ....[32]....
        /*03a0*/ 	.word	0x00002330
        /*03a4*/ 	.word	0x000000ff
        /*03a8*/ 	.word	0x00000000
        /*03ac*/ 	.short	0x010a
        /*03ae*/ 	.byte	0x0d
	.zero		1


	//   ....[33]....
        /*03b0*/ 	.word	0x000024c0
        /*03b4*/ 	.word	0x000000ff
        /*03b8*/ 	.word	0x00000000
        /*03bc*/ 	.short	0x010a
        /*03be*/ 	.byte	0x10
	.zero		1


	//   ....[34]....
        /*03c0*/ 	.word	0x00002550
        /*03c4*/ 	.word	0x000000ff
        /*03c8*/ 	.word	0x00000048
        /*03cc*/ 	.short	0x010a
        /*03ce*/ 	.byte	0x0c
	.zero		1


	//   ....[35]....
        /*03d0*/ 	.word	0x00002560
        /*03d4*/ 	.word	0x00000003
        /*03d8*/ 	.word	0x00000050
        /*03dc*/ 	.short	0x010a
        /*03de*/ 	.byte	0xff
	.zero		1


	//   ....[36]....
        /*03e0*/ 	.word	0x00002610
        /*03e4*/ 	.word	0x00000003
        /*03e8*/ 	.word	0x00000060
        /*03ec*/ 	.short	0x0101
        /*03ee*/ 	.byte	0xff
	.zero		1


	//   ....[37]....
        /*03f0*/ 	.word	0x00002680
        /*03f4*/ 	.word	0x000000ff
        /*03f8*/ 	.word	0x00000048
        /*03fc*/ 	.short	0x010a
        /*03fe*/ 	.byte	0x0c
	.zero		1


	//   ....[38]....
        /*0400*/ 	.word	0x00002a20
        /*0404*/ 	.word	0x00000057
        /*0408*/ 	.word	0x00000050
        /*040c*/ 	.short	0x010a
        /*040e*/ 	.byte	0xff
	.zero		1


	//   ....[39]....
        /*0410*/ 	.word	0x00002a80
        /*0414*/ 	.word	0x00000057
        /*0418*/ 	.word	0x00000060
        /*041c*/ 	.short	0x0101
        /*041e*/ 	.byte	0xff
	.zero		1


	//   ....[40]....
        /*0420*/ 	.word	0x00002e50
        /*0424*/ 	.word	0x00000057
        /*0428*/ 	.word	0x00000040
        /*042c*/ 	.short	0x010a
        /*042e*/ 	.byte	0xff
	.zero		1


	//   ....[41]....
        /*0430*/ 	.word	0x000032a0
        /*0434*/ 	.word	0x00000057
        /*0438*/ 	.word	0x00000048
        /*043c*/ 	.short	0x0101
        /*043e*/ 	.byte	0xff
	.zero		1


	//   ....[42]....
        /*0440*/ 	.word	0x000043e0
        /*0444*/ 	.word	0x00000003
        /*0448*/ 	.word	0x00000050
        /*044c*/ 	.short	0x010a
        /*044e*/ 	.byte	0xff
	.zero		1


	//   ....[43]....
        /*0450*/ 	.word	0x00004490
        /*0454*/ 	.word	0x00000003
        /*0458*/ 	.word	0x00000060
        /*045c*/ 	.short	0x0101
        /*045e*/ 	.byte	0xff
	.zero		1


	//   ....[44]....
        /*0460*/ 	.word	0x00004930
        /*0464*/ 	.word	0x0000000e
        /*0468*/ 	.word	0x00000060
        /*046c*/ 	.short	0x010a
        /*046e*/ 	.byte	0xff
	.zero		1


	//   ....[45]....
        /*0470*/ 	.word	0x00004990
        /*0474*/ 	.word	0x00000002
        /*0478*/ 	.word	0x00000060
        /*047c*/ 	.short	0x010a
        /*047e*/ 	.byte	0xff
	.zero		1


	//   ....[46]....
        /*0480*/ 	.word	0x000049f0
        /*0484*/ 	.word	0x00000003
        /*0488*/ 	.word	0x00000060
        /*048c*/ 	.short	0x010a
        /*048e*/ 	.byte	0xff
	.zero		1


	//   ....[47]....
        /*0490*/ 	.word	0x00004a50
        /*0494*/ 	.word	0x00000000
        /*0498*/ 	.word	0x00000050
        /*049c*/ 	.short	0x010a
        /*049e*/ 	.byte	0xff
	.zero		1


	//   ....[48]....
        /*04a0*/ 	.word	0x00004ad0
        /*04a4*/ 	.word	0x00000003
        /*04a8*/ 	.word	0x00000020
        /*04ac*/ 	.short	0x010a
        /*04ae*/ 	.byte	0xff
	.zero		1


	//   ....[49]....
        /*04b0*/ 	.word	0x00004b30
        /*04b4*/ 	.word	0x00000003
        /*04b8*/ 	.word	0x00000050
        /*04bc*/ 	.short	0x010a
        /*04be*/ 	.byte	0xff
	.zero		1


	//   ....[50]....
        /*04c0*/ 	.word	0x00004bb0
        /*04c4*/ 	.word	0x00000000
        /*04c8*/ 	.word	0x00000020
        /*04cc*/ 	.short	0x010a
        /*04ce*/ 	.byte	0xff
	.zero		1


	//   ....[51]....
        /*04d0*/ 	.word	0x00004c10
        /*04d4*/ 	.word	0x00000002
        /*04d8*/ 	.word	0x00000050
        /*04dc*/ 	.short	0x010a
        /*04de*/ 	.byte	0xff
	.zero		1


	//   ....[52]....
        /*04e0*/ 	.word	0x00004c90
        /*04e4*/ 	.word	0x00000000
        /*04e8*/ 	.word	0x00000048
        /*04ec*/ 	.short	0x010a
        /*04ee*/ 	.byte	0xff
	.zero		1


	//   ....[53]....
        /*04f0*/ 	.word	0x00004d10
        /*04f4*/ 	.word	0x00000000
        /*04f8*/ 	.word	0x00000000
        /*04fc*/ 	.short	0x010a
        /*04fe*/ 	.byte	0xff
	.zero		1


	//   ....[54]....
        /*0500*/ 	.word	0x00004d80
        /*0504*/ 	.word	0x00000003
        /*0508*/ 	.word	0x00000050
        /*050c*/ 	.short	0x010a
        /*050e*/ 	.byte	0xff
	.zero		1


	//   ....[55]....
        /*0510*/ 	.word	0x00004e00
        /*0514*/ 	.word	0x00000000
        /*0518*/ 	.word	0x00000048
        /*051c*/ 	.short	0x010a
        /*051e*/ 	.byte	0xff
	.zero		1


	//   ....[56]....
        /*0520*/ 	.word	0x00004e50
        /*0524*/ 	.word	0x00000057
        /*0528*/ 	.word	0x00000050
        /*052c*/ 	.short	0x010a
        /*052e*/ 	.byte	0xff
	.zero		1


	//   ....[57]....
        /*0530*/ 	.word	0x00004eb0
        /*0534*/ 	.word	0x00000057
        /*0538*/ 	.word	0x00000040
        /*053c*/ 	.short	0x010a
        /*053e*/ 	.byte	0xff
	.zero		1


	//   ....[58]....
        /*0540*/ 	.word	0x00004f10
        /*0544*/ 	.word	0x00000003
        /*0548*/ 	.word	0x00000050
        /*054c*/ 	.short	0x010a
        /*054e*/ 	.byte	0xff
	.zero		1


	//----- nvinfo : EIATTR_NUM_MBARRIERS
	.align		4
.L_58:
        /*0550*/ 	.byte	0x03, 0x38
        /*0552*/ 	.short	0x000e


	//----- nvinfo : EIATTR_EXIT_INSTR_OFFSETS
	.align		4
        /*0554*/ 	.byte	0x04, 0x1c
        /*0556*/ 	.short	(.L_60 - .L_59)


	//   ....[0]....
.L_59:
        /*0558*/ 	.word	0x000026b0


	//   ....[1]....
        /*055c*/ 	.word	0x00004910


	//----- nvinfo : EIATTR_MAX_THREADS
	.align		4
.L_60:
        /*0560*/ 	.byte	0x04, 0x05
        /*0562*/ 	.short	(.L_62 - .L_61)
.L_61:
        /*0564*/ 	.word	0x000000e0
        /*0568*/ 	.word	0x00000001
        /*056c*/ 	.word	0x00000001


	//----- nvinfo : EIATTR_CRS_STACK_SIZE
	.align		4
.L_62:
        /*0570*/ 	.byte	0x04, 0x1e
        /*0572*/ 	.short	(.L_64 - .L_63)
.L_63:
        /*0574*/ 	.word	0x00000000


	//----- nvinfo : EIATTR_CBANK_PARAM_SIZE
	.align		4
.L_64:
        /*0578*/ 	.byte	0x03, 0x19
        /*057a*/ 	.short	0x0404


	//----- nvinfo : EIATTR_PARAM_CBANK
	.align		4
        /*057c*/ 	.byte	0x04, 0x0a
        /*057e*/ 	.short	(.L_66 - .L_65)
	.align		4
.L_65:
        /*0580*/ 	.word	index@(.nv.constant0.kernel_cutlass_kernel_cudnngrouped_gemmgrouped_gemm_swiglugrouped_gemm_swiglu_quantBlockScaledContiguousGroupedGemmKernel_object_at__TiledMMA_ThrLayoutVMNK11110000_PermutationMNK____MMAAt_0)
        /*0584*/ 	.short	0x0380
        /*0586*/ 	.short	0x0404


	//----- nvinfo : EIATTR_SW_WAR
	.align		4
.L_66:
        /*0588*/ 	.byte	0x04, 0x36
        /*058a*/ 	.short	(.L_68 - .L_67)
.L_67:
        /*058c*/ 	.word	0x00000008
.L_68:


//--------------------- .nv.compat                --------------------------
	.section	.nv.compat,"",@"SHT_CUDA_COMPAT_INFO"
	.align	4
        /*0000*/ 	.byte	0x02, 0x02, 0x02, 0x00, 0x02, 0x05, 0x05, 0x00, 0x02, 0x03, 0x01, 0x00, 0x02, 0x06, 0x01, 0x00


//--------------------- .nv.callgraph             --------------------------
	.section	.nv.callgraph,"",@"SHT_CUDA_CALLGRAPH"
	.align	4
	.sectionentsize	8
	.align		4
        /*0000*/ 	.word	0x00000000
	.align		4
        /*0004*/ 	.word	0xffffffff
	.align		4
        /*0008*/ 	.word	0x00000000
	.align		4
        /*000c*/ 	.word	0xfffffffe
	.align		4
        /*0010*/ 	.word	0x00000000
	.align		4
        /*0014*/ 	.word	0xfffffffd
	.align		4
        /*0018*/ 	.word	0x00000000
	.align		4
        /*001c*/ 	.word	0xfffffffc


//--------------------- .text.kernel_cutlass_kernel_cudnngrouped_gemmgrouped_gemm_swiglugrouped_gemm_swiglu_quantBlockScaledContiguousGroupedGemmKernel_object_at__TiledMMA_ThrLayoutVMNK11110000_PermutationMNK____MMAAt_0 --------------------------
	.section	.text.kernel_cutlass_kernel_cudnngrouped_gemmgrouped_gemm_swiglugrouped_gemm_swiglu_quantBlockScaledContiguousGroupedGemmKernel_object_at__TiledMMA_ThrLayoutVMNK11110000_PermutationMNK____MMAAt_0,"ax",@progbits
	.align	128
        .global         kernel_cutlass_kernel_cudnngrouped_gemmgrouped_gemm_swiglugrouped_gemm_swiglu_quantBlockScaledContiguousGroupedGemmKernel_object_at__TiledMMA_ThrLayoutVMNK11110000_PermutationMNK____MMAAt_0
        .type           kernel_cutlass_kernel_cudnngrouped_gemmgrouped_gemm_swiglugrouped_gemm_swiglu_quantBlockScaledContiguousGroupedGemmKernel_object_at__TiledMMA_ThrLayoutVMNK11110000_PermutationMNK____MMAAt_0,@function
        .size           kernel_cutlass_kernel_cudnngrouped_gemmgrouped_gemm_swiglugrouped_gemm_swiglu_quantBlockScaledContiguousGroupedGemmKernel_object_at__TiledMMA_ThrLayoutVMNK11110000_PermutationMNK____MMAAt_0,(.L_x_96 - kernel_cutlass_kernel_cudnngrouped_gemmgrouped_gemm_swiglugrouped_gemm_swiglu_quantBlockScaledContiguousGroupedGemmKernel_object_at__TiledMMA_ThrLayoutVMNK11110000_PermutationMNK____MMAAt_0)
        .other          kernel_cutlass_kernel_cudnngrouped_gemmgrouped_gemm_swiglugrouped_gemm_swiglu_quantBlockScaledContiguousGroupedGemmKernel_object_at__TiledMMA_ThrLayoutVMNK11110000_PermutationMNK____MMAAt_0,@"STO_CUDA_ENTRY STV_DEFAULT"
kernel_cutlass_kernel_cudnngrouped_gemmgrouped_gemm_swiglugrouped_gemm_swiglu_quantBlockScaledContiguousGroupedGemmKernel_object_at__TiledMMA_ThrLayoutVMNK11110000_PermutationMNK____MMAAt_0:
.text.kernel_cutlass_kernel_cudnngrouped_gemmgrouped_gemm_swiglugrouped_gemm_swiglu_quantBlockScaledContiguousGroupedGemmKernel_object_at__TiledMMA_ThrLayoutVMNK11110000_PermutationMNK____MMAAt_0:
[----:B------:R-:W1:Y:S01]  /*0000*/  LDC R1, c[0x0][0x37c] ;  /* 0x0000df00ff017b82 */ /* 0x000e620000000800 */
[----:B------:R-:W2:Y:S01]  /*0010*/  S2R R3, SR_TID.Y ;  /* 0x0000000000037919 */ /* 0x000ea20000002200 */
[----:B------:R-:W3:Y:S06]  /*0020*/  LDCU UR5, c[0x0][0x360] ;  /* 0x00006c00ff0577ac */ /* 0x000eec0008000800 */
[----:B------:R-:W4:Y:S01]  /*0030*/  S2UR UR32, SR_CgaCtaId ;  /* 0x00000000002079c3 */ /* 0x000f220000008800 */
[----:B------:R-:W2:Y:S01]  /*0040*/  S2R R0, SR_TID.Z ;  /* 0x0000000000007919 */ /* 0x000ea20000002300 */
[----:B------:R-:W2:Y:S01]  /*0050*/  LDCU UR4, c[0x0][0x364] ;  /* 0x00006c80ff0477ac */ /* 0x000ea20008000800 */
[----:B------:R-:W3:Y:S01]  /*0060*/  S2R R104, SR_TID.X ;  /* 0x0000000000687919 */ /* 0x000ee20000002100 */
[----:B------:R-:W5:Y:S01]  /*0070*/  LDCU.U8 UR8, c[0x0][0x382] ;  /* 0x00007040ff0877ac */ /* 0x000f620008000000 */
[----:B------:R-:W4:Y:S01]  /*0080*/  LDCU UR6, c[0x0][0x36c] ;  /* 0x00006d80ff0677ac */ /* 0x000f220008000800 */
[----:B------:R-:W-:Y:S01]  /*0090*/  UMOV UR14, 0x1 ;  /* 0x00000001000e7882 */ /* 0x000fe20000000000 */
[----:B----4-:R-:W-:-:S02]  /*00a0*/  ULEA.HI UR7, UR32, UR32, URZ, 0x1 ;  /* 0x0000002020077291 */ /* 0x010fc4000f8f08ff */
[----:B-----5:R-:W-:Y:S02]  /*00b0*/  ULOP3.LUT UR8, UR8, 0x1, URZ, 0xc0, !UPT ;  /* 0x0000000108087892 */ /* 0x020fe4000f8ec0ff */
[----:B------:R-:W-:Y:S02]  /*00c0*/  ULOP3.LUT UR7, UR7, 0xfffffffe, URZ, 0xc0, !UPT ;  /* 0xfffffffe07077892 */ /* 0x000fe4000f8ec0ff */
[----:B------:R-:W-:Y:S02]  /*00d0*/  UISETP.EQ.U32.AND UP3, UPT, UR6, 0x1, UPT ;  /* 0x000000010600788c */ /* 0x000fe4000bf62070 */
[----:B------:R-:W-:Y:S01]  /*00e0*/  UIADD3 UR15, UPT, UPT, -UR7, UR32, URZ ;  /* 0x00000020070f7290 */ /* 0x000fe2000fffe1ff */
[----:B--2---:R-:W-:Y:S01]  /*00f0*/  IMAD R3, R0, UR4, R3 ;  /* 0x0000000400037c24 */ /* 0x004fe2000f8e0203 */
[----:B------:R-:W-:Y:S02]  /*0100*/  UISETP.NE.U32.AND UP6, UPT, UR8, 0x1, UPT ;  /* 0x000000010800788c */ /* 0x000fe4000bfc5070 */
[----:B------:R-:W-:Y:S01]  /*0110*/  USHF.L.U32 UR21, UR14, UR15, URZ ;  /* 0x0000000f0e157299 */ /* 0x000fe200080006ff */
[----:B---3--:R-:W-:Y:S01]  /*0120*/  IMAD R121, R3, UR5, R104 ;  /* 0x0000000503797c24 */ /* 0x008fe2000f8e0268 */
[----:B------:R-:W2:Y:S04]  /*0130*/  LDCU.U8 UR5, c[0x0][0x381] ;  /* 0x00007020ff0577ac */ /* 0x000ea80008000000 */
[----:B------:R-:W-:-:S06]  /*0140*/  SHF.R.U32.HI R121, RZ, 0x5, R121 ;  /* 0x00000005ff797819 */ /* 0x000fcc0000011679 */
[----:B------:R-:W3:Y:S01]  /*0150*/  SHFL.IDX PT, R121, R121, RZ, 0x1f ;  /* 0x00001fff79797589 */ /* 0x000ee200000e0000 */
[----:B--2---:R-:W-:-:S04]  /*0160*/  ULOP3.LUT UR5, UR5, 0x1, URZ, 0xc0, !UPT ;  /* 0x0000000105057892 */ /* 0x004fc8000f8ec0ff */
[----:B------:R-:W-:Y:S01]  /*0170*/  UISETP.NE.U32.AND UP5, UPT, UR5, 0x1, UPT ;  /* 0x000000010500788c */ /* 0x000fe2000bfa5070 */
[C---:B---3--:R-:W-:Y:S02]  /*0180*/  R2UR UR4, R121.reuse ;  /* 0x00000000790472ca */ /* 0x048fe400000e0000 */
[----:B------:R-:W-:-:S11]  /*0190*/  ISETP.NE.AND P0, PT, R121, 0x5, PT ;  /* 0x000000057900780c */ /* 0x000fd60003f05270 */
[----:B------:R-:W-:Y:S02]  /*01a0*/  UISETP.NE.AND UP4, UPT, UR4, URZ, UPT ;  /* 0x000000ff0400728c */ /* 0x000fe4000bf85270 */
[----:B-1----:R-:W-:Y:S09]  /*01b0*/  @P0 BRA `(.L_x_0) ;  /* 0x0000000000500947 */ /* 0x002ff20003800000 */
[----:B------:R-:W1:Y:S02]  /*01c0*/  LDCU.64 UR4, c[0x0][0x348] ;  /* 0x00006900ff0477ac */ /* 0x000e640008000a00 */
[----:B-1----:R-:W-:Y:S02]  /*01d0*/  UIADD3 UR16, UP2, UPT, UR4, 0x40, URZ ;  /* 0x0000004004107890 */ /* 0x002fe4000ff5e0ff */
[----:B------:R-:W-:Y:S02]  /*01e0*/  UIADD3 UR12, UP1, UPT, UR4, 0xc0, URZ ;  /* 0x000000c0040c7890 */ /* 0x000fe4000ff3e0ff */
[----:B------:R-:W-:Y:S02]  /*01f0*/  UIADD3 UR10, UP0, UPT, UR4, 0x140, URZ ;  /* 0x00000140040a7890 */ /* 0x000fe4000ff1e0ff */
[----:B------:R-:W-:Y:S02]  /*0200*/  UIADD3.X UR17, UPT, UPT, URZ, UR5, URZ, UP2, !UPT ;  /* 0x00000005ff117290 */ /* 0x000fe400097fe4ff */
[----:B------:R-:W-:-:S02]  /*0210*/  UIADD3 UR8, UP2, UPT, UR4, 0x1c0, URZ ;  /* 0x000001c004087890 */ /* 0x000fc4000ff5e0ff */
[----:B------:R-:W-:Y:S02]  /*0220*/  UIADD3.X UR13, UPT, UPT, URZ, UR5, URZ, UP1, !UPT ;  /* 0x00000005ff0d7290 */ /* 0x000fe40008ffe4ff */
[----:B------:R-:W-:Y:S02]  /*0230*/  UIADD3 UR6, UP1, UPT, UR4, 0x240, URZ ;  /* 0x0000024004067890 */ /* 0x000fe4000ff3e0ff */
[----:B------:R-:W-:Y:S01]  /*0240*/  UIADD3.X UR11, UPT, UPT, URZ, UR5, URZ, UP0, !UPT ;  /* 0x00000005ff0b7290 */ /* 0x000fe200087fe4ff */
[----:B------:R1:W-:Y:S01]  /*0250*/  UTMACCTL.PF [UR16] ;  /* 0x00000000100079b9 */ /* 0x0003e20008040000 */
[----:B------:R-:W-:-:S03]  /*0260*/  UIADD3 UR4, UP0, UPT, UR4, 0x2c0, URZ ;  /* 0x000002c004047890 */ /* 0x000fc6000ff1e0ff */
[----:B------:R1:W-:Y:S01]  /*0270*/  UTMACCTL.PF [UR12] ;  /* 0x000000000c0079b9 */ /* 0x0003e20008040000 */
[----:B------:R-:W-:-:S03]  /*0280*/  UIADD3.X UR9, UPT, UPT, URZ, UR5, URZ, UP2, !UPT ;  /* 0x00000005ff097290 */ /* 0x000fc600097fe4ff */
[----:B------:R1:W-:Y:S01]  /*0290*/  UTMACCTL.PF [UR10] ;  /* 0x000000000a0079b9 */ /* 0x0003e20008040000 */
[----:B------:R-:W-:Y:S02]  /*02a0*/  UIADD3.X UR7, UPT, UPT, URZ, UR5, URZ, UP1, !UPT ;  /* 0x00000005ff077290 */ /* 0x000fe40008ffe4ff */
[----:B------:R-:W-:-:S03]  /*02b0*/  UIADD3.X UR5, UPT, UPT, URZ, UR5, URZ, UP0, !UPT ;  /* 0x00000005ff057290 */ /* 0x000fc600087fe4ff */
[----:B------:R1:W-:Y:S04]  /*02c0*/  UTMACCTL.PF [UR8] ;  /* 0x00000000080079b9 */ /* 0x0003e80008040000 */
[----:B------:R1:W-:Y:S02]  /*02d0*/  UTMACCTL.PF [UR6] ;  /* 0x00000000060079b9 */ /* 0x0003e40008040000 */
[----:B------:R1:W-:Y:S02]  /*02e0*/  UTMACCTL.PF [UR4] ;  /* 0x00000000040079b9 */ /* 0x0003e40008040000 */
[----:B-1----:R-:W-:Y:S01]  /*02f0*/  NOP ;  /* 0x0000000000007918 */ /* 0x002fe20000000000 */
.L_x_0:
[----:B------:R-:W-:Y:S05]  /*0300*/  BRA.U UP4, `(.L_x_1) ;  /* 0x0000000104507547 */ /* 0x000fea000b800000 */
[----:B------:R-:W-:Y:S01]  /*0310*/  UMOV UR5, 0x400 ;  /* 0x0000040000057882 */ /* 0x000fe20000000000 */
[----:B------:R-:W-:Y:S01]  /*0320*/  UMOV UR6, 0x1 ;  /* 0x0000000100067882 */ /* 0x000fe20000000000 */
[----:B------:R-:W-:Y:S02]  /*0330*/  ULEA UR5, UR32, UR5, 0x18 ;  /* 0x0000000520057291 */ /* 0x000fe4000f8ec0ff */
[----:B------:R-:W-:-:S04]  /*0340*/  UIADD3 UR6, UPT, UPT, -UR6, 0x100000, URZ ;  /* 0x0010000006067890 */ /* 0x000fc8000fffe1ff */
[----:B------:R-:W-:Y:S02]  /*0350*/  USHF.L.U32 UR7, UR6, 0xb, URZ ;  /* 0x0000000b06077899 */ /* 0x000fe400080006ff */
[----:B------:R-:W-:Y:S01]  /*0360*/  USHF.L.U32 UR6, UR6, 0x1, URZ ;  /* 0x0000000106067899 */ /* 0x000fe200080006ff */
[----:B------:R-:W-:Y:S02]  /*0370*/  UMOV UR4, 0x2 ;  /* 0x0000000200047882 */ /* 0x000fe40000000000 */
[----:B------:R-:W-:-:S04]  /*0380*/  UIADD3 UR8, UPT, UPT, -UR4, 0x100000, URZ ;  /* 0x0010000004087890 */ /* 0x000fc8000fffe1ff */
[----:B------:R-:W-:Y:S02]  /*0390*/  USHF.L.U32 UR9, UR8, 0xb, URZ ;  /* 0x0000000b08097899 */ /* 0x000fe400080006ff */
[----:B------:R-:W-:Y:S01]  /*03a0*/  USHF.L.U32 UR8, UR8, 0x1, URZ ;  /* 0x0000000108087899 */ /* 0x000fe200080006ff */
[----:B------:R-:W1:Y:S02]  /*03b0*/  FENCE.VIEW.ASYNC.S ;  /* 0x00000000000073c6 */ /* 0x000e640000000000 */
[----:B-1----:R1:W2:Y:S01]  /*03c0*/  SYNCS.EXCH.64 URZ, [UR5], UR6 ;  /* 0x0000000605ff75b2 */ /* 0x0022a20008000100 */
[----:B------:R1:W3:Y:S01]  /*03d0*/  SYNCS.EXCH.64 URZ, [UR5+0x8], UR6 ;  /* 0x0000080605ff75b2 */ /* 0x0002e20008000100 */
[----:B------:R1:W4:Y:S01]  /*03e0*/  SYNCS.EXCH.64 URZ, [UR5+0x10], UR6 ;  /* 0x0000100605ff75b2 */ /* 0x0003220008000100 */
[----:B------:R1:W1:Y:S06]  /*03f0*/  SYNCS.EXCH.64 URZ, [UR5+0x18], UR6 ;  /* 0x0000180605ff75b2 */ /* 0x00026c0008000100 */
[----:B------:R1:W1:Y:S01]  /*0400*/  SYNCS.EXCH.64 URZ, [UR5+0x20], UR8 ;  /* 0x0000200805ff75b2 */ /* 0x0002620008000100 */
[----:B------:R1:W1:Y:S01]  /*0410*/  SYNCS.EXCH.64 URZ, [UR5+0x28], UR8 ;  /* 0x0000280805ff75b2 */ /* 0x0002620008000100 */
[----:B------:R1:W1:Y:S01]  /*0420*/  SYNCS.EXCH.64 URZ, [UR5+0x30], UR8 ;  /* 0x0000300805ff75b2 */ /* 0x0002620008000100 */
[----:B------:R1:W1:Y:S01]  /*0430*/  SYNCS.EXCH.64 URZ, [UR5+0x38], UR8 ;  /* 0x0000380805ff75b2 */ /* 0x0002620008000100 */
[----:B------:R-:W-:Y:S01]  /*0440*/  NOP ;  /* 0x0000000000007918 */ /* 0x000fe20000000000 */
.L_x_1:
[----:B------:R-:W-:Y:S01]  /*0450*/  NOP ;  /* 0x0000000000007918 */ /* 0x000fe20000000000 */
[----:B------:R-:W-:Y:S05]  /*0460*/  BRA.U !UP3, `(.L_x_2) ;  /* 0x000000010b087547 */ /* 0x000fea000b800000 */
[----:B-1234-:R-:W-:Y:S01]  /*0470*/  UCGABAR_ARV ;  /* 0x00000000000079c7 */ /* 0x01efe20008000000 */
[----:B------:R-:W-:Y:S05]  /*0480*/  BRA `(.L_x_3) ;  /* 0x0000000000047947 */ /* 0x000fea0003800000 */
.L_x_2:
[----:B-1234-:R-:W-:Y:S01]  /*0490*/  NOP ;  /* 0x0000000000007918 */ /* 0x01efe20000000000 */
.L_x_3:
[----:B------:R-:W-:Y:S05]  /*04a0*/  BRA.U !UP3, `(.L_x_4) ;  /* 0x000000010b0c7547 */ /* 0x000fea000b800000 */
[----:B------:R-:W-:Y:S01]  /*04b0*/  UCGABAR_WAIT ;  /* 0x0000000000007dc7 */ /* 0x000fe20008000000 */
[----:B------:R-:W-:Y:S01]  /*04c0*/  CCTL.IVALL ;  /* 0x00000000ff00798f */ /* 0x000fe20002000000 */
[----:B------:R-:W-:Y:S05]  /*04d0*/  BRA `(.L_x_5) ;  /* 0x0000000000047947 */ /* 0x000fea0003800000 */
.L_x_4:
[----:B------:R-:W-:Y:S06]  /*04e0*/  BAR.SYNC.DEFER_BLOCKING 0x0 ;  /* 0x0000000000007b1d */ /* 0x000fec0000010000 */
.L_x_5:
[----:B------:R-:W-:Y:S01]  /*04f0*/  @!UP4 UMOV UR6, 0x400 ;  /* 0x000004000006c882 */ /* 0x000fe20000000000 */
[----:B------:R-:W-:Y:S01]  /*0500*/  UMOV UR5, 0x1 ;  /* 0x0000000100057882 */ /* 0x000fe20000000000 */
[----:B------:R-:W-:Y:S01]  /*0510*/  UMOV UR4, 0x4 ;  /* 0x0000000400047882 */ /* 0x000fe20000000000 */
[----:B------:R-:W-:Y:S02]  /*0520*/  @!UP4 ULEA UR6, UR32, UR6, 0x18 ;  /* 0x000000062006c291 */ /* 0x000fe4000f8ec0ff */
[----:B------:R-:W-:-:S04]  /*0530*/  @!UP4 UIADD3 UR8, UPT, UPT, -UR5, 0x100000, URZ ;  /* 0x001000000508c890 */ /* 0x000fc8000fffe1ff */
[----:B------:R-:W-:Y:S02]  /*0540*/  @!UP4 USHF.L.U32 UR9, UR8, 0xb, URZ ;  /* 0x0000000b0809c899 */ /* 0x000fe400080006ff */
[----:B------:R-:W-:Y:S02]  /*0550*/  @!UP4 USHF.L.U32 UR8, UR8, 0x1, URZ ;  /* 0x000000010808c899 */ /* 0x000fe400080006ff */
[----:B------:R-:W-:-:S04]  /*0560*/  @!UP4 UIADD3 UR4, UPT, UPT, -UR4, 0x100000, URZ ;  /* 0x001000000404c890 */ /* 0x000fc8000fffe1ff */
[----:B------:R-:W-:Y:S02]  /*0570*/  @!UP4 USHF.L.U32 UR5, UR4, 0xb, URZ ;  /* 0x0000000b0405c899 */ /* 0x000fe400080006ff */
[----:B------:R-:W-:Y:S01]  /*0580*/  @!UP4 USHF.L.U32 UR4, UR4, 0x1, URZ ;  /* 0x000000010404c899 */ /* 0x000fe200080006ff */
[----:B------:R-:W1:Y:S03]  /*0590*/  FENCE.VIEW.ASYNC.S ;  /* 0x00000000000073c6 */ /* 0x000e660000000000 */
[----:B-1----:R1:W2:Y:S08]  /*05a0*/  @!UP4 SYNCS.EXCH.64 URZ, [UR6+0x40], UR8 ;  /* 0x0000400806ffc5b2 */ /* 0x0022b00008000100 */
[----:B------:R1:W3:Y:S01]  /*05b0*/  @!UP4 SYNCS.EXCH.64 URZ, [UR6+0x48], UR4 ;  /* 0x0000480406ffc5b2 */ /* 0x0002e20008000100 */
[----:B------:R-:W-:Y:S01]  /*05c0*/  NOP ;  /* 0x0000000000007918 */ /* 0x000fe20000000000 */
[----:B------:R-:W-:Y:S05]  /*05d0*/  BRA.U !UP3, `(.L_x_6) ;  /* 0x000000010b087547 */ /* 0x000fea000b800000 */
[----:B--23--:R-:W-:Y:S01]  /*05e0*/  UCGABAR_ARV ;  /* 0x00000000000079c7 */ /* 0x00cfe20008000000 */
[----:B------:R-:W-:Y:S05]  /*05f0*/  BRA `(.L_x_7) ;  /* 0x0000000000047947 */ /* 0x000fea0003800000 */
.L_x_6:
[----:B--23--:R-:W-:Y:S01]  /*0600*/  NOP ;  /* 0x0000000000007918 */ /* 0x00cfe20000000000 */
.L_x_7:
[----:B------:R-:W-:Y:S05]  /*0610*/  BRA.U !UP3, `(.L_x_8) ;  /* 0x000000010b0c7547 */ /* 0x000fea000b800000 */
[----:B------:R-:W-:Y:S01]  /*0620*/  UCGABAR_WAIT ;  /* 0x0000000000007dc7 */ /* 0x000fe20008000000 */
[----:B------:R-:W-:Y:S01]  /*0630*/  CCTL.IVALL ;  /* 0x00000000ff00798f */ /* 0x000fe20002000000 */
[----:B------:R-:W-:Y:S05]  /*0640*/  BRA `(.L_x_9) ;  /* 0x0000000000047947 */ /* 0x000fea0003800000 */
.L_x_8:
[----:B------:R-:W-:Y:S06]  /*0650*/  BAR.SYNC.DEFER_BLOCKING 0x0 ;  /* 0x0000000000007b1d */ /* 0x000fec0000010000 */
.L_x_9:
[----:B------:R-:W-:Y:S05]  /*0660*/  BRA.U UP4, `(.L_x_10) ;  /* 0x0000000104407547 */ /* 0x000fea000b800000 */
[----:B-1----:R-:W-:Y:S01]  /*0670*/  UMOV UR6, 0x400 ;  /* 0x0000040000067882 */ /* 0x002fe20000000000 */
[----:B------:R-:W-:Y:S01]  /*0680*/  UMOV UR5, 0x20 ;  /* 0x0000002000057882 */ /* 0x000fe20000000000 */
[----:B------:R-:W-:Y:S01]  /*0690*/  UMOV UR4, 0xc0 ;  /* 0x000000c000047882 */ /* 0x000fe20000000000 */
[----:B------:R-:W-:Y:S02]  /*06a0*/  ULEA UR6, UR32, UR6, 0x18 ;  /* 0x0000000620067291 */ /* 0x000fe4000f8ec0ff */
[----:B------:R-:W-:-:S04]  /*06b0*/  UIADD3 UR8, UPT, UPT, -UR5, 0x100000, URZ ;  /* 0x0010000005087890 */ /* 0x000fc8000fffe1ff */
[----:B------:R-:W-:Y:S02]  /*06c0*/  USHF.L.U32 UR9, UR8, 0xb, URZ ;  /* 0x0000000b08097899 */ /* 0x000fe400080006ff */
[----:B------:R-:W-:Y:S02]  /*06d0*/  USHF.L.U32 UR8, UR8, 0x1, URZ ;  /* 0x0000000108087899 */ /* 0x000fe400080006ff */
[----:B------:R-:W-:-:S04]  /*06e0*/  UIADD3 UR4, UPT, UPT, -UR4, 0x100000, URZ ;  /* 0x0010000004047890 */ /* 0x000fc8000fffe1ff */
[----:B------:R-:W-:Y:S02]  /*06f0*/  USHF.L.U32 UR5, UR4, 0xb, URZ ;  /* 0x0000000b04057899 */ /* 0x000fe400080006ff */
[----:B------:R-:W-:Y:S01]  /*0700*/  USHF.L.U32 UR4, UR4, 0x1, URZ ;  /* 0x0000000104047899 */ /* 0x000fe200080006ff */
[----:B------:R-:W1:Y:S03]  /*0710*/  FENCE.VIEW.ASYNC.S ;  /* 0x00000000000073c6 */ /* 0x000e660000000000 */
[----:B-1----:R2:W3:Y:S01]  /*0720*/  SYNCS.EXCH.64 URZ, [UR6+0x50], UR8 ;  /* 0x0000500806ff75b2 */ /* 0x0024e20008000100 */
[----:B------:R2:W4:Y:S07]  /*0730*/  SYNCS.EXCH.64 URZ, [UR6+0x58], UR8 ;  /* 0x0000580806ff75b2 */ /* 0x00052e0008000100 */
[----:B------:R2:W1:Y:S01]  /*0740*/  SYNCS.EXCH.64 URZ, [UR6+0x60], UR4 ;  /* 0x0000600406ff75b2 */ /* 0x0004620008000100 */
[----:B------:R2:W1:Y:S02]  /*0750*/  SYNCS.EXCH.64 URZ, [UR6+0x68], UR4 ;  /* 0x0000680406ff75b2 */ /* 0x0004640008000100 */
[----:B--2---:R-:W-:Y:S01]  /*0760*/  NOP ;  /* 0x0000000000007918 */ /* 0x004fe20000000000 */
.L_x_10:
[----:B------:R-:W-:Y:S01]  /*0770*/  NOP ;  /* 0x0000000000007918 */ /* 0x000fe20000000000 */
[----:B-1-34-:R-:W-:Y:S06]  /*0780*/  BAR.SYNC.DEFER_BLOCKING 0x0 ;  /* 0x0000000000007b1d */ /* 0x01afec0000010000 */
[----:B------:R-:W-:Y:S05]  /*0790*/  BRA.U !UP3, `(.L_x_11) ;  /* 0x000000010b087547 */ /* 0x000fea000b800000 */
[----:B------:R-:W-:Y:S01]  /*07a0*/  UCGABAR_ARV ;  /* 0x00000000000079c7 */ /* 0x000fe20008000000 */
[----:B------:R-:W-:Y:S05]  /*07b0*/  BRA `(.L_x_12) ;  /* 0x0000000000047947 */ /* 0x000fea0003800000 */
.L_x_11:
[----:B------:R-:W-:Y:S01]  /*07c0*/  NOP ;  /* 0x0000000000007918 */ /* 0x000fe20000000000 */
.L_x_12:
[----:B------:R-:W-:Y:S05]  /*07d0*/  BRA.U !UP3, `(.L_x_13) ;  /* 0x000000010b0c7547 */ /* 0x000fea000b800000 */
[----:B------:R-:W-:Y:S01]  /*07e0*/  UCGABAR_WAIT ;  /* 0x0000000000007dc7 */ /* 0x000fe20008000000 */
[----:B------:R-:W-:Y:S01]  /*07f0*/  CCTL.IVALL ;  /* 0x00000000ff00798f */ /* 0x000fe20002000000 */
[----:B------:R-:W-:Y:S05]  /*0800*/  BRA `(.L_x_14) ;  /* 0x0000000000047947 */ /* 0x000fea0003800000 */
.L_x_13:
[----:B------:R-:W-:Y:S06]  /*0810*/  BAR.SYNC.DEFER_BLOCKING 0x0 ;  /* 0x0000000000007b1d */ /* 0x000fec0000010000 */
.L_x_14:
[----:B------:R-:W-:Y:S01]  /*0820*/  ISETP.NE.AND P0, PT, R121, 0x6, PT ;  /* 0x000000067900780c */ /* 0x000fe20003f05270 */
[----:B------:R-:W1:-:S12]  /*0830*/  LDCU.64 UR22, c[0x0][0x358] ;  /* 0x00006b00ff1677ac */ /* 0x000e580008000a00 */
[----:B------:R-:W-:Y:S05]  /*0840*/  @P0 BRA `(.L_x_15) ;  /* 0x0000000800a80947 */ /* 0x000fea0003800000 */
[----:B------:R-:W-:Y:S01]  /*0850*/  LOP3.LUT R0, R104, 0x1f, RZ, 0xc0, !PT ;  /* 0x0000001f68007812 */ /* 0x000fe200078ec0ff */
[----:B------:R-:W-:Y:S01]  /*0860*/  IMAD.MOV.U32 R18, RZ, RZ, 0x7fffffff ;  /* 0x7fffffffff127424 */ /* 0x000fe200078e00ff */
[----:B------:R-:W2:Y:S01]  /*0870*/  S2UR UR9, SR_CTAID.Z ;  /* 0x00000000000979c3 */ /* 0x000ea20000002700 */
[----:B------:R-:W2:Y:S01]  /*0880*/  LDCU.64 UR6, c[0x0][0x760] ;  /* 0x0000ec00ff0677ac */ /* 0x000ea20008000a00 */
[C---:B------:R-:W-:Y:S01]  /*0890*/  ISETP.GT.U32.AND P0, PT, R0.reuse, 0x7, PT ;  /* 0x000000070000780c */ /* 0x040fe20003f04070 */
[----:B------:R-:W3:Y:S01]  /*08a0*/  LDCU.U8 UR8, c[0x0][0x768] ;  /* 0x0000ed00ff0877ac */ /* 0x000ee20008000000 */
[----:B------:R-:W4:Y:S01]  /*08b0*/  LDCU.U8 UR10, c[0x0][0x769] ;  /* 0x0000ed20ff0a77ac */ /* 0x000f220008000000 */
[----:B------:R-:W5:Y:S10]  /*08c0*/  LDCU UR24, c[0x0][0x770] ;  /* 0x0000ee00ff1877ac */ /* 0x000f740008000800 */
[----:B------:R-:W1:Y:S02]  /*08d0*/  @!P0 LDC.64 R2, c[0x0][0x748] ;  /* 0x0001d200ff028b82 */ /* 0x000e640000000a00 */
[----:B-1----:R-:W-:-:S05]  /*08e0*/  @!P0 IMAD.WIDE.U32 R2, R0, 0x4, R2 ;  /* 0x0000000400028825 */ /* 0x002fca00078e0002 */
[----:B------:R-:W5:Y:S01]  /*08f0*/  @!P0 LDG.E R18, desc[UR22][R2.64] ;  /* 0x0000001602128981 */ /* 0x000f62000c1e1900 */
[----:B--2---:R-:W-:Y:S01]  /*0900*/  UIMAD.WIDE.U32 UR4, UR9, UR7, URZ ;  /* 0x00000007090472a5 */ /* 0x004fe2000f8e00ff */
[----:B------:R-:W1:Y:S01]  /*0910*/  S2UR UR16, SR_CTAID.X ;  /* 0x00000000001079c3 */ /* 0x000e620000002500 */
[----:B------:R-:W-:Y:S01]  /*0920*/  UISETP.GT.U32.AND UP0, UPT, UR9, 0xff, UPT ;  /* 0x000000ff0900788c */ /* 0x000fe2000bf04070 */
[----:B------:R-:W-:Y:S02]  /*0930*/  HFMA2 R0, -RZ, RZ, 0, 5.9604644775390625e-08 ;  /* 0x00000001ff007431 */ /* 0x000fe400000001ff */
[----:B------:R-:W-:Y:S02]  /*0940*/  IMAD.MOV.U32 R10, RZ, RZ, RZ ;  /* 0x000000ffff0a7224 */ /* 0x000fe400078e00ff */
[----:B------:R-:W-:Y:S02]  /*0950*/  UMOV UR11, UR5 ;  /* 0x00000005000b7c82 */ /* 0x000fe40008000000 */
[----:B------:R-:W-:-:S02]  /*0960*/  UIADD3 UR7, UPT, UPT, -UR11, UR9, URZ ;  /* 0x000000090b077290 */ /* 0x000fc4000fffe1ff */
[----:B------:R-:W2:Y:S02]  /*0970*/  LDCU.64 UR4, c[0x0][0x778] ;  /* 0x0000ef00ff0477ac */ /* 0x000ea40008000a00 */
[----:B---3--:R-:W-:-:S04]  /*0980*/  USHF.R.U32.HI UR7, URZ, UR8, UR7 ;  /* 0x00000008ff077299 */ /* 0x008fc80008011607 */
[----:B------:R-:W-:-:S04]  /*0990*/  UIADD3 UR11, UPT, UPT, UR11, UR7, URZ ;  /* 0x000000070b0b7290 */ /* 0x000fc8000fffe0ff */
[----:B----4-:R-:W-:Y:S02]  /*09a0*/  USHF.R.U32.HI UR11, URZ, UR10, UR11 ;  /* 0x0000000aff0b7299 */ /* 0x010fe4000801160b */
[----:B-1----:R-:W-:Y:S02]  /*09b0*/  ULOP3.LUT UR16, UR16, 0x1, URZ, 0xc0, !UPT ;  /* 0x0000000110107892 */ /* 0x002fe4000f8ec0ff */
[----:B------:R-:W-:Y:S01]  /*09c0*/  UIADD3 UR11, UPT, UPT, -UR11, URZ, URZ ;  /* 0x000000ff0b0b7290 */ /* 0x000fe2000fffe1ff */
[----:B------:R-:W1:Y:S03]  /*09d0*/  LDCU.U8 UR7, c[0x0][0x780] ;  /* 0x0000f000ff0777ac */ /* 0x000e660008000000 */
[----:B------:R-:W-:-:S04]  /*09e0*/  UIMAD UR6, UR11, UR6, UR9 ;  /* 0x000000060b0672a4 */ /* 0x000fc8000f8e0209 */
[----:B--2---:R-:W-:-:S03]  /*09f0*/  UIMAD.WIDE.U32 UR12, UR6, UR5, URZ ;  /* 0x00000005060c72a5 */ /* 0x004fc6000f8e00ff */
[----:B------:R-:W2:Y:S04]  /*0a00*/  LDCU.U8 UR11, c[0x0][0x781] ;  /* 0x0000f020ff0b77ac */ /* 0x000ea80008000000 */
[----:B------:R-:W-:Y:S02]  /*0a10*/  UMOV UR5, UR13 ;  /* 0x0000000d00057c82 */ /* 0x000fe40008000000 */
[----:B------:R-:W-:Y:S02]  /*0a20*/  UIADD3 UR18, UPT, UPT, UR6, -UR5, URZ ;  /* 0x8000000506127290 */ /* 0x000fe4000fffe0ff */
[----:B------:R-:W3:Y:S02]  /*0a30*/  LDCU.U8 UR13, c[0x0][0x774] ;  /* 0x0000ee80ff0d77ac */ /* 0x000ee40008000000 */
[----:B-1----:R-:W-:Y:S01]  /*0a40*/  USHF.R.U32.HI UR18, URZ, UR7, UR18 ;  /* 0x00000007ff127299 */ /* 0x002fe20008011612 */
[----:B------:R-:W1:Y:S03]  /*0a50*/  LDCU.U8 UR12, c[0x0][0x775] ;  /* 0x0000eea0ff0c77ac */ /* 0x000e660008000000 */
[----:B------:R-:W-:Y:S01]  /*0a60*/  UIADD3 UR18, UPT, UPT, UR5, UR18, URZ ;  /* 0x0000001205127290 */ /* 0x000fe2000fffe0ff */
[----:B------:R-:W4:Y:S03]  /*0a70*/  LDCU UR5, c[0x0][0x76c] ;  /* 0x0000ed80ff0577ac */ /* 0x000f260008000800 */
[----:B--2---:R-:W-:-:S04]  /*0a80*/  USHF.R.U32.HI UR18, URZ, UR11, UR18 ;  /* 0x0000000bff127299 */ /* 0x004fc80008011612 */
[----:B-----5:R-:W-:-:S07]  /*0a90*/  UIMAD.WIDE.U32 UR24, UR18, UR24, URZ ;  /* 0x00000018121872a5 */ /* 0x020fce000f8e00ff */
[----:B------:R-:W-:Y:S02]  /*0aa0*/  UMOV UR19, UR25 ;  /* 0x0000001900137c82 */ /* 0x000fe40008000000 */
[----:B------:R-:W-:-:S04]  /*0ab0*/  UIADD3 UR17, UPT, UPT, UR18, -UR19, URZ ;  /* 0x8000001312117290 */ /* 0x000fc8000fffe0ff */
[----:B---3--:R-:W-:-:S04]  /*0ac0*/  USHF.R.U32.HI UR17, URZ, UR13, UR17 ;  /* 0x0000000dff117299 */ /* 0x008fc80008011611 */
[----:B------:R-:W-:-:S04]  /*0ad0*/  UIADD3 UR17, UPT, UPT, UR19, UR17, URZ ;  /* 0x0000001113117290 */ /* 0x000fc8000fffe0ff */
[----:B-1----:R-:W-:-:S04]  /*0ae0*/  USHF.R.U32.HI UR17, URZ, UR12, UR17 ;  /* 0x0000000cff117299 */ /* 0x002fc80008011611 */
[----:B------:R-:W-:-:S04]  /*0af0*/  UIADD3 UR17, UPT, UPT, -UR17, URZ, URZ ;  /* 0x000000ff11117290 */ /* 0x000fc8000fffe1ff */
[----:B----4-:R-:W-:Y:S02]  /*0b00*/  UIMAD UR5, UR17, UR5, UR18 ;  /* 0x00000005110572a4 */ /* 0x010fe4000f8e0212 */
[----:B------:R-:W-:Y:S02]  /*0b10*/  UIADD3 UR18, UPT, UPT, -UR18, URZ, URZ ;  /* 0x000000ff12127290 */ /* 0x000fe4000fffe1ff */
[----:B------:R-:W-:Y:S02]  /*0b20*/  UIADD3 UR5, UPT, UPT, UR5, UR5, URZ ;  /* 0x0000000505057290 */ /* 0x000fe4000fffe0ff */
[----:B------:R-:W-:Y:S02]  /*0b30*/  UIMAD UR4, UR18, UR4, UR6 ;  /* 0x00000004120472a4 */ /* 0x000fe4000f8e0206 */
[----:B------:R-:W-:-:S04]  /*0b40*/  ULOP3.LUT UR5, UR5, UR16, URZ, 0xfc, !UPT ;  /* 0x0000001005057292 */ /* 0x000fc8000f8efcff */
[----:B------:R-:W-:Y:S02]  /*0b50*/  MOV R5, UR4 ;  /* 0x0000000400057c02 */ /* 0x000fe40008000f00 */
[----:B------:R-:W-:Y:S01]  /*0b60*/  IMAD.U32 R4, RZ, RZ, UR5 ;  /* 0x00000005ff047e24 */ /* 0x000fe2000f8e00ff */
[----:B------:R1:W2:Y:S01]  /*0b70*/  SHFL.IDX PT, R2, R18, 0x7, 0x1f ;  /* 0x00e01f0012027f89 */ /* 0x0002a200000e0000 */
[----:B------:R-:W-:Y:S05]  /*0b80*/  BRA.U UP0, `(.L_x_16) ;  /* 0x0000000500647547 */ /* 0x000fea000b800000 */
[----:B------:R-:W3:Y:S01]  /*0b90*/  LDC R0, c[0x0][0x374] ;  /* 0x0000dd00ff007b82 */ /* 0x000ee20000000800 */
[----:B--2---:R-:W-:Y:S01]  /*0ba0*/  SHF.R.S32.HI R17, RZ, 0x1f, R2 ;  /* 0x0000001fff117819 */ /* 0x004fe20000011402 */
[----:B------:R-:W-:Y:S02]  /*0bb0*/  IMAD.U32 R19, RZ, RZ, UR9 ;  /* 0x00000009ff137e24 */ /* 0x000fe4000f8e00ff */
[----:B------:R-:W-:Y:S01]  /*0bc0*/  IMAD.MOV.U32 R6, RZ, RZ, -0x1 ;  /* 0xffffffffff067424 */ /* 0x000fe200078e00ff */
[----:B------:R-:W-:Y:S01]  /*0bd0*/  LEA.HI R17, R17, R2, RZ, 0x7 ;  /* 0x0000000211117211 */ /* 0x000fe200078f38ff */
[----:B------:R-:W-:Y:S02]  /*0be0*/  IMAD.MOV.U32 R10, RZ, RZ, RZ ;  /* 0x000000ffff0a7224 */ /* 0x000fe400078e00ff */
[----:B------:R-:W3:Y:S01]  /*0bf0*/  LDC R7, c[0x0][0x370] ;  /* 0x0000dc00ff077b82 */ /* 0x000ee20000000800 */
[----:B------:R-:W-:Y:S01]  /*0c00*/  LOP3.LUT R3, R17, 0xffffff80, RZ, 0xc0, !PT ;  /* 0xffffff8011037812 */ /* 0x000fe200078ec0ff */
[----:B------:R-:W-:-:S03]  /*0c10*/  IMAD.MOV.U32 R15, RZ, RZ, RZ ;  /* 0x000000ffff0f7224 */ /* 0x000fc600078e00ff */
[----:B------:R-:W-:-:S03]  /*0c20*/  ISETP.NE.AND P0, PT, R2, R3, PT ;  /* 0x000000030200720c */ /* 0x000fc60003f05270 */
[----:B------:R-:W2:Y:S01]  /*0c30*/  LDC R16, c[0x0][0x378] ;  /* 0x0000de00ff107b82 */ /* 0x000ea20000000800 */
[----:B------:R-:W-:-:S07]  /*0c40*/  ISETP.LT.AND P0, PT, R2, RZ, P0 ;  /* 0x000000ff0200720c */ /* 0x000fce0000701270 */
[----:B------:R-:W4:Y:S08]  /*0c50*/  LDC R12, c[0x0][0x770] ;  /* 0x0001dc00ff0c7b82 */ /* 0x000f300000000800 */
[----:B------:R-:W1:Y:S01]  /*0c60*/  LDC R11, c[0x0][0x76c] ;  /* 0x0001db00ff0b7b82 */ /* 0x000e620000000800 */
[----:B---3--:R-:W-:Y:S01]  /*0c70*/  IMAD R7, R0, R7, RZ ;  /* 0x0000000700077224 */ /* 0x008fe200078e02ff */
[----:B------:R-:W-:-:S02]  /*0c80*/  SHF.R.S32.HI R0, RZ, 0x7, R17 ;  /* 0x00000007ff007819 */ /* 0x000fc40000011411 */
[----:B------:R-:W-:-:S03]  /*0c90*/  LEA.HI.SX32 R17, R17, 0xffffffff, 0x19 ;  /* 0xffffffff11117811 */ /* 0x000fc600078fcaff */
[----:B------:R-:W-:Y:S01]  /*0ca0*/  @!P0 IMAD.MOV R17, RZ, RZ, R0 ;  /* 0x000000ffff118224 */ /* 0x000fe200078e0200 */
[----:B------:R-:W3:Y:S01]  /*0cb0*/  LDC.64 R8, c[0x0][0x760] ;  /* 0x0001d800ff087b82 */ /* 0x000ee20000000a00 */
[----:B--2---:R-:W-:Y:S02]  /*0cc0*/  IMAD R16, R7, R16, RZ ;  /* 0x0000001007107224 */ /* 0x004fe400078e02ff */
[----:B------:R-:W-:-:S03]  /*0cd0*/  IMAD.MOV.U32 R0, RZ, RZ, 0x1 ;  /* 0x00000001ff007424 */ /* 0x000fc600078e00ff */
[----:B------:R-:W-:Y:S02]  /*0ce0*/  LEA.HI R16, R16, R16, RZ, 0x1 ;  /* 0x0000001010107211 */ /* 0x000fe400078f08ff */
[----:B------:R-:W2:Y:S02]  /*0cf0*/  LDC.64 R2, c[0x0][0x778] ;  /* 0x0001de00ff027b82 */ /* 0x000ea40000000a00 */
[----:B----4-:R-:W-:-:S07]  /*0d00*/  SHF.R.S32.HI R16, RZ, 0x1, R16 ;  /* 0x00000001ff107819 */ /* 0x010fce0000011410 */
.L_x_21:
[----:B------:R-:W-:-:S13]  /*0d10*/  ISETP.GE.AND P0, PT, R4, R17, PT ;  /* 0x000000110400720c */ /* 0x000fda0003f06270 */
[----:B------:R-:W-:Y:S05]  /*0d20*/  @P0 BRA `(.L_x_17) ;  /* 0x0000000000940947 */ /* 0x000fea0003800000 */
[----:B------:R-:W-:-:S04]  /*0d30*/  SHF.L.U32 R7, R4, 0x7, RZ ;  /* 0x0000000704077819 */ /* 0x000fc800000006ff */
[----:B------:R-:W-:-:S13]  /*0d40*/  ISETP.GE.AND P0, PT, R7, R15, PT ;  /* 0x0000000f0700720c */ /* 0x000fda0003f06270 */
[----:B------:R-:W-:Y:S05]  /*0d50*/  @!P0 BRA `(.L_x_18) ;  /* 0x0000000000388947 */ /* 0x000fea0003800000 */
[----:B------:R-:W-:Y:S01]  /*0d60*/  VIADD R13, R6, 0x1 ;  /* 0x00000001060d7836 */ /* 0x000fe20000000000 */
[----:B------:R-:W-:-:S04]  /*0d70*/  MOV R6, 0xffffffff ;  /* 0xffffffff00067802 */ /* 0x000fc80000000f00 */
[----:B------:R-:W-:-:S13]  /*0d80*/  ISETP.GT.U32.AND P0, PT, R13, 0x1f, PT ;  /* 0x0000001f0d00780c */ /* 0x000fda0003f04070 */
[----:B------:R-:W-:Y:S05]  /*0d90*/  @P0 BRA `(.L_x_19) ;  /* 0x0000000000240947 */ /* 0x000fea0003800000 */
[----:B------:R-:W-:Y:S01]  /*0da0*/  ISETP.GT.AND P0, PT, R18, R7, PT ;  /* 0x000000071200720c */ /* 0x000fe20003f04270 */
[----:B------:R-:W-:-:S05]  /*0db0*/  IMAD.MOV.U32 R6, RZ, RZ, -0x1 ;  /* 0xffffffffff067424 */ /* 0x000fca00078e00ff */
[----:B------:R-:W-:-:S07]  /*0dc0*/  SHF.L.U32 R6, R6, R13, RZ ;  /* 0x0000000d06067219 */ /* 0x000fce00000006ff */
[----:B------:R-:W-:-:S04]  /*0dd0*/  VOTE.ANY R7, PT, P0 ;  /* 0x0000000000077806 */ /* 0x000fc800000e0100 */
[----:B------:R-:W-:-:S05]  /*0de0*/  LOP3.LUT P0, R7, R7, RZ, R6, 0xa0, !PT ;  /* 0x000000ff07077212 */ /* 0x000fca000780a006 */
[----:B------:R-:W-:-:S05]  /*0df0*/  VIADD R6, R7, 0xffffffff ;  /* 0xffffffff07067836 */ /* 0x000fca0000000000 */
[----:B------:R-:W-:-:S04]  /*0e00*/  LOP3.LUT R7, R7, R6, RZ, 0xc, !PT ;  /* 0x0000000607077212 */ /* 0x000fc800078e0cff */
[----:B------:R-:W4:Y:S02]  /*0e10*/  POPC R6, R7 ;  /* 0x0000000700067309 */ /* 0x000f240000000000 */
[----:B----4-:R-:W-:-:S07]  /*0e20*/  SEL R6, R6, 0xffffffff, P0 ;  /* 0xffffffff06067807 */ /* 0x010fce0000000000 */
.L_x_19:
[----:B------:R4:W3:Y:S02]  /*0e30*/  SHFL.IDX PT, R15, R18, R6, 0x1f ;  /* 0x00001f06120f7589 */ /* 0x0008e400000e0000 */
.L_x_18:
[----:B------:R-:W5:Y:S01]  /*0e40*/  S2R R13, SR_CgaCtaId ;  /* 0x00000000000d7919 */ /* 0x000f620000008800 */
[----:B------:R-:W-:Y:S01]  /*0e50*/  MOV R14, 0x400 ;  /* 0x00000400000e7802 */ /* 0x000fe20000000f00 */
[----:B------:R-:W-:-:S03]  /*0e60*/  IMAD.U32 R21, R0, -0x80000000, RZ ;  /* 0x8000000000157824 */ /* 0x000fc600078e00ff */
[----:B-----5:R-:W-:-:S05]  /*0e70*/  LEA R13, R13, R14, 0x18 ;  /* 0x0000000e0d0d7211 */ /* 0x020fca00078ec0ff */
[----:B------:R-:W-:-:S04]  /*0e80*/  IMAD R14, R10, 0x8, R13 ;  /* 0x000000080a0e7824 */ /* 0x000fc800078e020d */
[----:B------:R-:W5:Y:S02]  /*0e90*/  SYNCS.PHASECHK.TRANS64.TRYWAIT P0, [R14+URZ+0x60], R21 ;  /* 0x000060150e0075a7 */ /* 0x000f6400080011ff */
[----:B-----5:R-:W-:Y:S05]  /*0ea0*/  @!P0 BRA `(.L_x_20) ;  /* 0x00000038009c8947 */ /* 0x020fea0003800000 */
.L_x_70:
[----:B------:R-:W-:Y:S01]  /*0eb0*/  ELECT P0, URZ, PT ;  /* 0x0000000000ff782f */ /* 0x000fe20003800000 */
[----:B------:R-:W-:-:S12]  /*0ec0*/  IMAD.MOV.U32 R7, RZ, RZ, 0x1 ;  /* 0x00000001ff077424 */ /* 0x000fd800078e00ff */
[C---:B------:R-:W-:Y:S02]  /*0ed0*/  @P0 IMAD R13, R10.reuse, 0x10, R13 ;  /* 0x000000100a0d0824 */ /* 0x040fe400078e020d */
[----:B------:R-:W-:-:S03]  /*0ee0*/  VIADD R10, R10, 0x1 ;  /* 0x000000010a0a7836 */ /* 0x000fc60000000000 */
[----:B------:R4:W-:Y:S02]  /*0ef0*/  @P0 STS.128 [R13+0x38410], R4 ;  /* 0x038410040d000388 */ /* 0x0009e40000000c00 */
[----:B------:R-:W-:Y:S01]  /*0f00*/  ISETP.NE.AND P0, PT, R10, 0x2, PT ;  /* 0x000000020a00780c */ /* 0x000fe20003f05270 */
[----:B------:R5:W-:Y:S06]  /*0f10*/  MEMBAR.ALL.CTA ;  /* 0x0000000000007992 */ /* 0x000bec0000008000 */
[----:B-----5:R-:W5:Y:S01]  /*0f20*/  FENCE.VIEW.ASYNC.S ;  /* 0x00000000000073c6 */ /* 0x020f620000000000 */
[----:B----4-:R-:W-:-:S02]  /*0f30*/  SEL R21, RZ, 0x1, P0 ;  /* 0x00000001ff157807 */ /* 0x010fc40000000000 */
[----:B------:R-:W-:Y:S02]  /*0f40*/  SEL R10, R10, RZ, P0 ;  /* 0x000000ff0a0a7207 */ /* 0x000fe40000000000 */
[----:B------:R-:W-:Y:S01]  /*0f50*/  LOP3.LUT R0, R0, R21, RZ, 0x3c, !PT ;  /* 0x0000001500007212 */ /* 0x000fe200078e3cff */
[----:B-----5:R-:W-:Y:S06]  /*0f60*/  BAR.SYNC.DEFER_BLOCKING 0x4, 0x20 ;  /* 0x0100800000007b1d */ /* 0x020fec0000010000 */
[----:B------:R4:W-:Y:S02]  /*0f70*/  SYNCS.ARRIVE.TRANS64.ART0 RZ, [R14+URZ+0x50], R7 ;  /* 0x000050070eff79a7 */ /* 0x0009e400085000ff */
.L_x_17:
[----:B------:R-:W-:-:S04]  /*0f80*/  IMAD.IADD R19, R16, 0x1, R19 ;  /* 0x0000000110137824 */ /* 0x000fc800078e0213 */
[C---:B---3--:R-:W-:Y:S01]  /*0f90*/  IMAD.HI.U32 R5, R19.reuse, R9, RZ ;  /* 0x0000000913057227 */ /* 0x048fe200078e00ff */
[----:B------:R-:W-:-:S04]  /*0fa0*/  ISETP.GE.AND P0, PT, R19, 0x100, PT ;  /* 0x000001001300780c */ /* 0x000fc80003f06270 */
[----:B------:R-:W-:-:S04]  /*0fb0*/  IADD3 R4, PT, PT, R19, -R5, RZ ;  /* 0x8000000513047210 */ /* 0x000fc80007ffe0ff */
[----:B------:R-:W-:-:S05]  /*0fc0*/  SHF.R.U32.HI R4, RZ, UR8, R4 ;  /* 0x00000008ff047c19 */ /* 0x000fca0008011604 */
[----:B------:R-:W-:-:S05]  /*0fd0*/  IMAD.IADD R4, R5, 0x1, R4 ;  /* 0x0000000105047824 */ /* 0x000fca00078e0204 */
[----:B----4-:R-:W-:-:S04]  /*0fe0*/  SHF.R.U32.HI R14, RZ, UR10, R4 ;  /* 0x0000000aff0e7c19 */ /* 0x010fc80008011604 */
[----:B------:R-:W-:-:S05]  /*0ff0*/  IADD3 R14, PT, PT, -R14, RZ, RZ ;  /* 0x000000ff0e0e7210 */ /* 0x000fca0007ffe1ff */
[----:B------:R-:W-:-:S04]  /*1000*/  IMAD R14, R8, R14, R19 ;  /* 0x0000000e080e7224 */ /* 0x000fc800078e0213 */
[----:B--2---:R-:W-:-:S04]  /*1010*/  IMAD.HI.U32 R5, R14, R3, RZ ;  /* 0x000000030e057227 */ /* 0x004fc800078e00ff */
[----:B------:R-:W-:-:S05]  /*1020*/  IMAD.IADD R4, R14, 0x1, -R5 ;  /* 0x000000010e047824 */ /* 0x000fca00078e0a05 */
[----:B------:R-:W-:-:S04]  /*1030*/  SHF.R.U32.HI R4, RZ, UR7, R4 ;  /* 0x00000007ff047c19 */ /* 0x000fc80008011604 */
[----:B------:R-:W-:-:S04]  /*1040*/  IADD3 R5, PT, PT, R5, R4, RZ ;  /* 0x0000000405057210 */ /* 0x000fc80007ffe0ff */
[----:B------:R-:W-:-:S05]  /*1050*/  SHF.R.U32.HI R5, RZ, UR11, R5 ;  /* 0x0000000bff057c19 */ /* 0x000fca0008011605 */
[----:B------:R-:W-:-:S04]  /*1060*/  IMAD.HI.U32 R7, R5, R12, RZ ;  /* 0x0000000c05077227 */ /* 0x000fc800078e00ff */
[----:B------:R-:W-:-:S05]  /*1070*/  IMAD.IADD R4, R5, 0x1, -R7 ;  /* 0x0000000105047824 */ /* 0x000fca00078e0a07 */
[----:B------:R-:W-:-:S04]  /*1080*/  SHF.R.U32.HI R4, RZ, UR13, R4 ;  /* 0x0000000dff047c19 */ /* 0x000fc80008011604 */
[----:B------:R-:W-:-:S04]  /*1090*/  IADD3 R4, PT, PT, R7, R4, RZ ;  /* 0x0000000407047210 */ /* 0x000fc80007ffe0ff */
[----:B------:R-:W-:-:S05]  /*10a0*/  SHF.R.U32.HI R4, RZ, UR12, R4 ;  /* 0x0000000cff047c19 */ /* 0x000fca0008011604 */
[----:B------:R-:W-:-:S04]  /*10b0*/  IMAD.MOV R4, RZ, RZ, -R4 ;  /* 0x000000ffff047224 */ /* 0x000fc800078e0a04 */
[----:B-1----:R-:W-:Y:S01]  /*10c0*/  IMAD R4, R11, R4, R5 ;  /* 0x000000040b047224 */ /* 0x002fe200078e0205 */
[----:B------:R-:W-:-:S03]  /*10d0*/  IADD3 R5, PT, PT, -R5, RZ, RZ ;  /* 0x000000ff05057210 */ /* 0x000fc60007ffe1ff */
[----:B------:R-:W-:Y:S02]  /*10e0*/  IMAD.IADD R4, R4, 0x1, R4 ;  /* 0x0000000104047824 */ /* 0x000fe400078e0204 */
[----:B------:R-:W-:-:S03]  /*10f0*/  IMAD R5, R2, R5, R14 ;  /* 0x0000000502057224 */ /* 0x000fc600078e020e */
[----:B------:R-:W-:Y:S01]  /*1100*/  LOP3.LUT R4, R4, UR16, RZ, 0xfc, !PT ;  /* 0x0000001004047c12 */ /* 0x000fe2000f8efcff */
[----:B------:R-:W-:Y:S06]  /*1110*/  @!P0 BRA `(.L_x_21) ;  /* 0xfffffff800fc8947 */ /* 0x000fec000383ffff */
.L_x_16:
[----:B------:R-:W3:Y:S01]  /*1120*/  S2UR UR32, SR_CgaCtaId ;  /* 0x00000000002079c3 */ /* 0x000ee20000008800 */
[----:B------:R-:W-:Y:S01]  /*1130*/  UMOV UR4, 0x400 ;  /* 0x0000040000047882 */ /* 0x000fe20000000000 */
[----:B------:R-:W-:Y:S01]  /*1140*/  IMAD.U32 R6, R0, -0x80000000, RZ ;  /* 0x8000000000067824 */ /* 0x000fe200078e00ff */
[C---:B------:R-:W-:Y:S01]  /*1150*/  ISETP.NE.AND P0, PT, R10.reuse, 0x1, PT ;  /* 0x000000010a00780c */ /* 0x040fe20003f05270 */
[----:B------:R-:W-:-:S05]  /*1160*/  VIADD R3, R10, 0x2 ;  /* 0x000000020a037836 */ /* 0x000fca0000000000 */
[----:B------:R-:W-:Y:S01]  /*1170*/  SEL R3, R3, 0x1, P0 ;  /* 0x0000000103037807 */ /* 0x000fe20000000000 */
[----:B---3--:R-:W-:-:S06]  /*1180*/  ULEA UR4, UR32, UR4, 0x18 ;  /* 0x0000000420047291 */ /* 0x008fcc000f8ec0ff */
[----:B--2---:R-:W-:-:S04]  /*1190*/  LEA R2, R10, UR4, 0x3 ;  /* 0x000000040a027c11 */ /* 0x004fc8000f8e18ff */
[----:B------:R-:W2:Y:S02]  /*11a0*/  SYNCS.PHASECHK.TRANS64.TRYWAIT P1, [R2+URZ+0x60], R6 ;  /* 0x00006006020075a7 */ /* 0x000ea400080211ff */
[----:B--2---:R-:W-:Y:S05]  /*11b0*/  @!P1 BRA `(.L_x_22) ;  /* 0x0000003400f09947 */ /* 0x004fea0003800000 */
.L_x_72:
[----:B------:R-:W-:Y:S02]  /*11c0*/  ELECT P2, URZ, PT ;  /* 0x0000000000ff782f */ /* 0x000fe40003840000 */
[C---:B------:R-:W-:Y:S01]  /*11d0*/  ISETP.NE.AND P0, PT, R3.reuse, 0x2, PT ;  /* 0x000000020300780c */ /* 0x040fe20003f05270 */
[----:B--2---:R-:W-:Y:S02]  /*11e0*/  IMAD.MOV.U32 R7, RZ, RZ, RZ ;  /* 0x000000ffff077224 */ /* 0x004fe400078e00ff */
[----:B------:R-:W-:Y:S01]  /*11f0*/  IMAD.MOV.U32 R11, RZ, RZ, 0x1 ;  /* 0x00000001ff0b7424 */ /* 0x000fe200078e00ff */
[----:B------:R-:W-:Y:S02]  /*1200*/  ISETP.EQ.XOR P1, PT, R10, 0x1, !P0 ;  /* 0x000000010a00780c */ /* 0x000fe40004722a70 */
[----:B------:R-:W-:Y:S02]  /*1210*/  SEL R3, R3, RZ, P0 ;  /* 0x000000ff03037207 */ /* 0x000fe40000000000 */
[----:B------:R-:W-:-:S02]  /*1220*/  SEL R9, RZ, 0x1, !P1 ;  /* 0x00000001ff097807 */ /* 0x000fc40004800000 */
[----:B------:R-:W-:Y:S02]  /*1230*/  LEA R3, R3, UR4, 0x3 ;  /* 0x0000000403037c11 */ /* 0x000fe4000f8e18ff */
[----:B------:R-:W-:Y:S01]  /*1240*/  @P2 LEA R10, R10, UR4, 0x4 ;  /* 0x000000040a0a2c11 */ /* 0x000fe2000f8e20ff */
[----:B------:R-:W-:Y:S01]  /*1250*/  @P2 IMAD.MOV.U32 R6, RZ, RZ, -0x1 ;  /* 0xffffffffff062424 */ /* 0x000fe200078e00ff */
[----:B------:R-:W-:-:S04]  /*1260*/  LOP3.LUT R9, R0, R9, RZ, 0x3c, !PT ;  /* 0x0000000900097212 */ /* 0x000fc800078e3cff */
[----:B------:R2:W-:Y:S01]  /*1270*/  @P2 STS.128 [R10+0x38410], R4 ;  /* 0x038410040a002388 */ /* 0x0005e20000000c00 */
[----:B------:R-:W-:Y:S01]  /*1280*/  IMAD.U32 R8, R9, -0x80000000, RZ ;  /* 0x8000000009087824 */ /* 0x000fe200078e00ff */
[----:B------:R3:W-:Y:S06]  /*1290*/  MEMBAR.ALL.CTA ;  /* 0x0000000000007992 */ /* 0x0007ec0000008000 */
[----:B---3--:R-:W3:Y:S02]  /*12a0*/  FENCE.VIEW.ASYNC.S ;  /* 0x00000000000073c6 */ /* 0x008ee40000000000 */
[----:B---3--:R-:W-:Y:S06]  /*12b0*/  BAR.SYNC.DEFER_BLOCKING 0x4, 0x20 ;  /* 0x0100800000007b1d */ /* 0x008fec0000010000 */
[----:B------:R2:W-:Y:S01]  /*12c0*/  SYNCS.ARRIVE.TRANS64.ART0 RZ, [R2+URZ+0x50], R11 ;  /* 0x0000500b02ff79a7 */ /* 0x0005e200085000ff */
[----:B------:R-:W3:Y:S02]  /*12d0*/  SYNCS.PHASECHK.TRANS64.TRYWAIT P0, [R3+URZ+0x60], R8 ;  /* 0x00006008030075a7 */ /* 0x000ee400080011ff */
[----:B--23--:R-:W-:Y:S05]  /*12e0*/  @!P0 BRA `(.L_x_23) ;  /* 0x0000003400bc8947 */ /* 0x00cfea0003800000 */
.L_x_15:
[----:B------:R-:W-:-:S13]  /*12f0*/  ISETP.NE.AND P0, PT, R121, 0x5, PT ;  /* 0x000000057900780c */ /* 0x000fda0003f05270 */
[----:B------:R-:W-:Y:S05]  /*1300*/  @P0 BRA `(.L_x_24) ;  /* 0x0000000800040947 */ /* 0x000fea0003800000 */
[----:B------:R-:W-:Y:S02]  /*1310*/  UMOV UR4, 0x400 ;  /* 0x0000040000047882 */ /* 0x000fe40000000000 */
[----:B------:R-:W-:-:S09]  /*1320*/  ULEA UR32, UR32, UR4, 0x18 ;  /* 0x0000000420207291 */ /* 0x000fd2000f8ec0ff */
[----:B------:R-:W3:Y:S02]  /*1330*/  SYNCS.PHASECHK.TRANS64.TRYWAIT P0, [UR32+0x50], RZ ;  /* 0x000050ffff0075a7 */ /* 0x000ee40008001120 */
[----:B---3--:R-:W-:Y:S05]  /*1340*/  @!P0 BRA `(.L_x_25) ;  /* 0x0000003400bc8947 */ /* 0x008fea0003800000 */
.L_x_75:
[----:B------:R-:W4:Y:S01]  /*1350*/  LDS.128 R4, [UR32+0x38410] ;  /* 0x03841020ff047984 */ /* 0x000f220008000c00 */
[----:B---3--:R-:W-:Y:S01]  /*1360*/  HFMA2 R0, -RZ, RZ, 0, 5.9604644775390625e-08 ;  /* 0x00000001ff007431 */ /* 0x008fe200000001ff */
[----:B------:R-:W-:Y:S01]  /*1370*/  UMOV UR35, 0x1 ;  /* 0x0000000100237882 */ /* 0x000fe20000000000 */
[----:B------:R-:W-:Y:S01]  /*1380*/  UMOV UR34, URZ ;  /* 0x000000ff00227c82 */ /* 0x000fe20008000000 */
[----:B------:R3:W-:Y:S06]  /*1390*/  MEMBAR.ALL.CTA ;  /* 0x0000000000007992 */ /* 0x0007ec0000008000 */
[----:B---3--:R-:W3:Y:S02]  /*13a0*/  FENCE.VIEW.ASYNC.S ;  /* 0x00000000000073c6 */ /* 0x008ee40000000000 */
[----:B---3--:R3:W-:Y:S01]  /*13b0*/  SYNCS.ARRIVE.TRANS64.ART0 RZ, [UR32+0x60], R0 ;  /* 0x00006000ffff79a7 */ /* 0x0087e20008500020 */
[----:B----4-:R-:W-:-:S13]  /*13c0*/  ISETP.NE.AND P0, PT, R7, 0x1, PT ;  /* 0x000000010700780c */ /* 0x010fda0003f05270 */
[----:B---3--:R-:W-:Y:S05]  /*13d0*/  @P0 BRA `(.L_x_26) ;  /* 0x0000000400800947 */ /* 0x008fea0003800000 */
[----:B------:R-:W3:Y:S01]  /*13e0*/  LDCU.64 UR4, c[0x0][0x348] ;  /* 0x00006900ff0477ac */ /* 0x000ee20008000a00 */
[----:B------:R-:W-:Y:S01]  /*13f0*/  R2UR UR12, R5 ;  /* 0x00000000050c72ca */ /* 0x000fe200000e0000 */
[----:B------:R-:W-:Y:S01]  /*1400*/  IMAD.MOV.U32 R8, RZ, RZ, 0x1 ;  /* 0x00000001ff087424 */ /* 0x000fe200078e00ff */
[----:B------:R-:W-:Y:S01]  /*1410*/  R2UR UR20, R4 ;  /* 0x00000000041472ca */ /* 0x000fe200000e0000 */
[----:B------:R-:W-:Y:S01]  /*1420*/  IMAD.MOV.U32 R2, RZ, RZ, RZ ;  /* 0x000000ffff027224 */ /* 0x000fe200078e00ff */
[----:B------:R-:W-:Y:S01]  /*1430*/  R2UR UR28, R6 ;  /* 0x00000000061c72ca */ /* 0x000fe200000e0000 */
[----:B------:R-:W-:Y:S01]  /*1440*/  UMOV UR35, 0x1 ;  /* 0x0000000100237882 */ /* 0x000fe20000000000 */
[----:B------:R-:W-:Y:S01]  /*1450*/  UMOV UR34, URZ ;  /* 0x000000ff00227c82 */ /* 0x000fe20008000000 */
[----:B------:R-:W-:Y:S01]  /*1460*/  UMOV UR18, URZ ;  /* 0x000000ff00127c82 */ /* 0x000fe20008000000 */
[----:B------:R-:W-:Y:S01]  /*1470*/  UMOV UR10, URZ ;  /* 0x000000ff000a7c82 */ /* 0x000fe20008000000 */
[----:B---3--:R-:W-:-:S02]  /*1480*/  UIADD3 UR42, UP3, UPT, UR4, 0x40, URZ ;  /* 0x00000040042a7890 */ /* 0x008fc4000ff7e0ff */
[----:B------:R-:W-:Y:S02]  /*1490*/  UIADD3 UR40, UP2, UPT, UR4, 0xc0, URZ ;  /* 0x000000c004287890 */ /* 0x000fe4000ff5e0ff */
[----:B------:R-:W-:Y:S02]  /*14a0*/  UIADD3 UR38, UP1, UPT, UR4, 0x140, URZ ;  /* 0x0000014004267890 */ /* 0x000fe4000ff3e0ff */
[----:B------:R-:W-:Y:S02]  /*14b0*/  UIADD3 UR36, UP0, UPT, UR4, 0x1c0, URZ ;  /* 0x000001c004247890 */ /* 0x000fe4000ff1e0ff */
[----:B------:R-:W-:Y:S02]  /*14c0*/  UIADD3.X UR43, UPT, UPT, URZ, UR5, URZ, UP3, !UPT ;  /* 0x00000005ff2b7290 */ /* 0x000fe40009ffe4ff */
[----:B------:R-:W-:Y:S02]  /*14d0*/  UIADD3.X UR41, UPT, UPT, URZ, UR5, URZ, UP2, !UPT ;  /* 0x00000005ff297290 */ /* 0x000fe400097fe4ff */
[----:B------:R-:W-:-:S02]  /*14e0*/  UIADD3.X UR39, UPT, UPT, URZ, UR5, URZ, UP1, !UPT ;  /* 0x00000005ff277290 */ /* 0x000fc40008ffe4ff */
[----:B------:R-:W-:-:S12]  /*14f0*/  UIADD3.X UR37, UPT, UPT, URZ, UR5, URZ, UP0, !UPT ;  /* 0x00000005ff257290 */ /* 0x000fd800087fe4ff */
.L_x_31:
[----:B------:R-:W-:Y:S01]  /*1500*/  USHF.L.U32 UR4, UR35, 0x1f, URZ ;  /* 0x0000001f23047899 */ /* 0x000fe200080006ff */
[----:B------:R-:W-:Y:S01]  /*1510*/  HFMA2 R4, -RZ, RZ, 0, -16 ;  /* 0x0000cc00ff047431 */ /* 0x000fe200000001ff */
[----:B------:R-:W-:Y:S02]  /*1520*/  ULEA UR5, UR34, UR32, 0x3 ;  /* 0x0000002022057291 */ /* 0x000fe4000f8e18ff */
[----:B------:R-:W-:Y:S02]  /*1530*/  ULEA UR27, UR12, UR15, 0x1 ;  /* 0x0000000f0c1b7291 */ /* 0x000fe4000f8e08ff */
[----:B--2---:R-:W-:Y:S01]  /*1540*/  MOV R3, UR4 ;  /* 0x0000000400037c02 */ /* 0x004fe20008000f00 */
[----:B------:R-:W-:Y:S02]  /*1550*/  USHF.L.U32 UR7, UR20, 0x7, URZ ;  /* 0x0000000714077899 */ /* 0x000fe400080006ff */
[----:B------:R-:W-:Y:S02]  /*1560*/  UIADD3 UR12, UPT, UPT, UR15, UR12, UR12 ;  /* 0x0000000c0f0c7290 */ /* 0x000fe4000fffe00c */
[----:B------:R2:W3:Y:S01]  /*1570*/  SYNCS.PHASECHK.TRANS64.TRYWAIT P2, [UR5+0x20], R3 ;  /* 0x00002003ff0075a7 */ /* 0x0004e20008041105 */
[----:B------:R-:W-:Y:S01]  /*1580*/  USHF.L.U32 UR27, UR27, 0x7, URZ ;  /* 0x000000071b1b7899 */ /* 0x000fe200080006ff */
[----:B------:R-:W-:-:S11]  /*1590*/  UMOV UR33, URZ ;  /* 0x000000ff00217c82 */ /* 0x000fd60008000000 */
.L_x_29:
[----:B----4-:R-:W-:Y:S02]  /*15a0*/  UIADD3 UR9, UPT, UPT, UR34, 0x1, URZ ;  /* 0x0000000122097890 */ /* 0x010fe4000fffe0ff */
[----:B------:R-:W-:Y:S02]  /*15b0*/  USHF.L.U32 UR4, UR34, 0xf, URZ ;  /* 0x0000000f22047899 */ /* 0x000fe400080006ff */
[----:B------:R-:W-:Y:S02]  /*15c0*/  USHF.L.U32 UR24, UR34, 0x10, URZ ;  /* 0x0000001022187899 */ /* 0x000fe400080006ff */
[----:B------:R-:W-:Y:S02]  /*15d0*/  USHF.L.U32 UR6, UR33, 0x8, URZ ;  /* 0x0000000821067899 */ /* 0x000fe400080006ff */
[----:B------:R-:W-:Y:S02]  /*15e0*/  ULEA UR5, UR34, UR32, 0x3 ;  /* 0x0000002022057291 */ /* 0x000fe4000f8e18ff */
[----:B------:R-:W-:-:S02]  /*15f0*/  UISETP.NE.AND UP0, UPT, UR9, 0x4, UPT ;  /* 0x000000040900788c */ /* 0x000fc4000bf05270 */
[----:B------:R-:W-:Y:S02]  /*1600*/  ULEA UR16, UR34, UR32, 0xa ;  /* 0x0000002022107291 */ /* 0x000fe4000f8e50ff */
[----:B------:R-:W-:Y:S02]  /*1610*/  ULEA UR8, UR34, UR15, 0x1 ;  /* 0x0000000f22087291 */ /* 0x000fe4000f8e08ff */
[----:B------:R-:W-:Y:S02]  /*1620*/  ULEA.HI.SX32 UR4, UR4, UR32, 0x1f ;  /* 0x0000002004047291 */ /* 0x000fe4000f8ffaff */
[----:B------:R-:W-:Y:S02]  /*1630*/  USHF.R.S32.HI UR24, URZ, 0x1, UR24 ;  /* 0x00000001ff187899 */ /* 0x000fe40008011418 */
[----:B------:R-:W-:Y:S02]  /*1640*/  USEL UR34, UR9, URZ, UP0 ;  /* 0x000000ff09227287 */ /* 0x000fe40008000000 */
[----:B------:R-:W-:Y:S01]  /*1650*/  USEL UR11, URZ, 0x1, UP0 ;  /* 0x00000001ff0b7887 */ /* 0x000fe20008000000 */
[----:B------:R-:W-:Y:S01]  /*1660*/  UMOV UR29, 0x30000 ;  /* 0x00030000001d7882 */ /* 0x000fe20000000000 */
[----:B------:R-:W-:-:S02]  /*1670*/  UIADD3 UR19, UPT, UPT, UR33, UR33, URZ ;  /* 0x0000002121137290 */ /* 0x000fc4000fffe0ff */
[----:B------:R-:W-:Y:S02]  /*1680*/  ULEA UR8, UR8, UR32, 0xa ;  /* 0x0000002008087291 */ /* 0x000fe4000f8e50ff */
[----:B------:R-:W-:Y:S02]  /*1690*/  UIADD3 UR16, UPT, UPT, UR16, 0x35400, URZ ;  /* 0x0003540010107890 */ /* 0x000fe4000fffe0ff */
[----:B------:R-:W-:Y:S02]  /*16a0*/  ULEA UR24, UR15, UR24, 0xe ;  /* 0x000000180f187291 */ /* 0x000fe4000f8e70ff */
[----:B------:R-:W-:Y:S02]  /*16b0*/  UIADD3 UR4, UPT, UPT, UR4, 0x5400, URZ ;  /* 0x0000540004047890 */ /* 0x000fe4000fffe0ff */
[----:B------:R-:W-:Y:S01]  /*16c0*/  UISETP.GT.U32.AND UP0, UPT, UR33, 0xe, UPT ;  /* 0x0000000e2100788c */ /* 0x000fe2000bf04070 */
[----:B------:R-:W-:Y:S01]  /*16d0*/  UMOV UR13, UR28 ;  /* 0x0000001c000d7c82 */ /* 0x000fe20008000000 */
[----:B------:R-:W-:Y:S01]  /*16e0*/  UMOV UR25, UR5 ;  /* 0x0000000500197c82 */ /* 0x000fe20008000000 */
[----:B------:R-:W-:Y:S01]  /*16f0*/  UMOV UR26, UR6 ;  /* 0x00000006001a7c82 */ /* 0x000fe20008000000 */
[----:B------:R-:W-:Y:S01]  /*1700*/  UMOV UR17, UR5 ;  /* 0x0000000500117c82 */ /* 0x000fe20008000000 */
[----:B------:R-:W-:Y:S01]  /*1710*/  UMOV UR9, UR5 ;  /* 0x0000000500097c82 */ /* 0x000fe20008000000 */
[----:B--23--:R-:W-:Y:S05]  /*1720*/  @P2 BRA `(.L_x_27) ;  /* 0x0000000000102947 */ /* 0x00cfea0003800000 */
[----:B------:R-:W-:-:S06]  /*1730*/  USHF.L.U32 UR30, UR35, 0x1f, URZ ;  /* 0x0000001f231e7899 */ /* 0x000fcc00080006ff */
[----:B--2---:R-:W-:-:S04]  /*1740*/  MOV R3, UR30 ;  /* 0x0000001e00037c02 */ /* 0x004fc80008000f00 */
[----:B------:R-:W2:Y:S02]  /*1750*/  SYNCS.PHASECHK.TRANS64.TRYWAIT P0, [UR5+0x20], R3 ;  /* 0x00002003ff0075a7 */ /* 0x000ea40008001105 */
[----:B--2---:R-:W-:Y:S05]  /*1760*/  @!P0 BRA `(.L_x_28) ;  /* 0x0000003000cc8947 */ /* 0x004fea0003800000 */
.L_x_27:
[----:B------:R-:W-:Y:S02]  /*1770*/  ELECT P1, URZ, PT ;  /* 0x0000000000ff782f */ /* 0x000fe40003820000 */
[----:B------:R-:W-:Y:S01]  /*1780*/  PLOP3.LUT P0, PT, PT, PT, UP0, 0x80, 0x8 ;  /* 0x000000000008781c */ /* 0x000fe20003f0f008 */
[----:B------:R-:W-:Y:S01]  /*1790*/  UIADD3 UR24, UPT, UPT, UR32, UR24, URZ ;  /* 0x0000001820187290 */ /* 0x000fe2000fffe0ff */
[----:B------:R-:W-:Y:S01]  /*17a0*/  PLOP3.LUT P2, PT, PT, PT, PT, 0x80, 0x8 ;  /* 0x000000000008781c */ /* 0x000fe20003f4f070 */
[----:B------:R-:W-:Y:S02]  /*17b0*/  ULOP3.LUT UR35, UR35, UR11, URZ, 0x3c, !UPT ;  /* 0x0000000b23237292 */ /* 0x000fe4000f8e3cff */
[----:B------:R-:W-:Y:S02]  /*17c0*/  UIADD3 UR24, UPT, UPT, UR24, 0x15400, URZ ;  /* 0x0001540018187890 */ /* 0x000fe4000fffe0ff */
[----:B------:R-:W-:Y:S02]  /*17d0*/  UIADD3 UR8, UPT, UPT, UR8, 0x36400, URZ ;  /* 0x0003640008087890 */ /* 0x000fe4000fffe0ff */
[----:B------:R-:W-:-:S02]  /*17e0*/  @!UP0 USHF.L.U32 UR30, UR35, 0x1f, URZ ;  /* 0x0000001f231e8899 */ /* 0x000fc400080006ff */
[----:B------:R-:W-:Y:S01]  /*17f0*/  @!UP0 ULEA UR31, UR34, UR32, 0x3 ;  /* 0x00000020221f8291 */ /* 0x000fe2000f8e18ff */
[----:B------:R4:W-:Y:S01]  /*1800*/  @P1 SYNCS.ARRIVE.TRANS64 RZ, [UR5], R4 ;  /* 0x00000004ffff19a7 */ /* 0x0009e20008000005 */
[----:B------:R4:W-:Y:S01]  /*1810*/  UTMALDG.2D [UR4], [UR42], desc[URZ] ;  /* 0x0000ff042a0075b4 */ /* 0x0009e20008009000 */
[----:B------:R-:W-:Y:S01]  /*1820*/  UMOV UR11, UR19 ;  /* 0x00000013000b7c82 */ /* 0x000fe20008000000 */
[----:B--2---:R-:W-:Y:S01]  /*1830*/  IMAD.U32 R3, RZ, RZ, UR30 ;  /* 0x0000001eff037e24 */ /* 0x004fe2000f8e00ff */
[----:B------:R-:W-:-:S04]  /*1840*/  UIADD3 UR33, UPT, UPT, UR33, 0x1, URZ ;  /* 0x0000000121217890 */ /* 0x000fc8000fffe0ff */
[----:B------:R-:W-:Y:S01]  /*1850*/  UISETP.NE.AND UP0, UPT, UR33, 0x10, UPT ;  /* 0x000000102100788c */ /* 0x000fe2000bf05270 */
[----:B------:R4:W-:Y:S01]  /*1860*/  UTMALDG.3D.MULTICAST [UR24], [UR40], UR29, desc[URZ] ;  /* 0x0000ff18280073b4 */ /* 0x0009e2000801181d */
[----:B------:R4:W-:Y:S01]  /*1870*/  UTMALDG.3D [UR16], [UR38], desc[URZ] ;  /* 0x0000ff10260075b4 */ /* 0x0009e20008011000 */
[----:B------:R4:W-:Y:S01]  /*1880*/  UTMALDG.4D.MULTICAST [UR8], [UR36], UR29, desc[URZ] ;  /* 0x0000ff08240073b4 */ /* 0x0009e2000801981d */
[----:B------:R4:W2:Y:S05]  /*1890*/  @!P0 SYNCS.PHASECHK.TRANS64.TRYWAIT P2, [UR31+0x20], R3 ;  /* 0x00002003ff0085a7 */ /* 0x0008aa000804111f */
[----:B------:R-:W-:Y:S05]  /*18a0*/  BRA.U UP0, `(.L_x_29) ;  /* 0xfffffffd003c7547 */ /* 0x000fea000b83ffff */
[----:B----4-:R-:W-:Y:S02]  /*18b0*/  LEA R3, R8, UR32, 0x3 ;  /* 0x0000002008037c11 */ /* 0x010fe4000f8e18ff */
[----:B------:R-:W-:-:S04]  /*18c0*/  SHF.L.U32 R4, R2, 0x1f, RZ ;  /* 0x0000001f02047819 */ /* 0x000fc800000006ff */
[----:B------:R-:W3:Y:S02]  /*18d0*/  SYNCS.PHASECHK.TRANS64.TRYWAIT P0, [R3+URZ+0x50], R4 ;  /* 0x00005004030075a7 */ /* 0x000ee400080011ff */
[----:B---3--:R-:W-:Y:S05]  /*18e0*/  @!P0 BRA `(.L_x_30) ;  /* 0x00000030008c8947 */ /* 0x008fea0003800000 */
.L_x_78:
[C---:B------:R-:W-:Y:S01]  /*18f0*/  LEA R4, R8.reuse, UR32, 0x4 ;  /* 0x0000002008047c11 */ /* 0x040fe2000f8e20ff */
[----:B------:R-:W-:-:S05]  /*1900*/  VIADD R8, R8, 0x1 ;  /* 0x0000000108087836 */ /* 0x000fca0000000000 */
[----:B---3--:R-:W3:Y:S01]  /*1910*/  LDS.128 R4, [R4+0x38410] ;  /* 0x0384100004047984 */ /* 0x008ee20000000c00 */
[C---:B------:R-:W-:Y:S01]  /*1920*/  ISETP.NE.AND P1, PT, R8.reuse, 0x2, PT ;  /* 0x000000020800780c */ /* 0x040fe20003f25270 */
[----:B------:R4:W-:Y:S06]  /*1930*/  MEMBAR.ALL.CTA ;  /* 0x0000000000007992 */ /* 0x0009ec0000008000 */
[----:B----4-:R-:W4:Y:S01]  /*1940*/  FENCE.VIEW.ASYNC.S ;  /* 0x00000000000073c6 */ /* 0x010f220000000000 */
[----:B------:R-:W-:Y:S01]  /*1950*/  SEL R8, R8, RZ, P1 ;  /* 0x000000ff08087207 */ /* 0x000fe20000800000 */
[----:B----4-:R4:W-:Y:S01]  /*1960*/  SYNCS.ARRIVE.TRANS64.ART0 RZ, [R3+URZ+0x60], R0 ;  /* 0x0000600003ff79a7 */ /* 0x0109e200085000ff */
[----:B---3--:R-:W-:-:S02]  /*1970*/  ISETP.NE.AND P0, PT, R7, 0x1, PT ;  /* 0x000000010700780c */ /* 0x008fc40003f05270 */
[----:B------:R-:W-:Y:S02]  /*1980*/  R2UR UR12, R5 ;  /* 0x00000000050c72ca */ /* 0x000fe400000e0000 */
[----:B------:R-:W-:Y:S02]  /*1990*/  R2UR UR20, R4 ;  /* 0x00000000041472ca */ /* 0x000fe400000e0000 */
[----:B------:R-:W-:Y:S02]  /*19a0*/  R2UR UR28, R6 ;  /* 0x00000000061c72ca */ /* 0x000fe400000e0000 */
[----:B----4-:R-:W-:-:S04]  /*19b0*/  SEL R3, RZ, 0x1, P1 ;  /* 0x00000001ff037807 */ /* 0x010fc80000800000 */
[----:B------:R-:W-:Y:S01]  /*19c0*/  LOP3.LUT R2, R2, R3, RZ, 0x3c, !PT ;  /* 0x0000000302027212 */ /* 0x000fe200078e3cff */
[----:B------:R-:W-:Y:S08]  /*19d0*/  @!P0 BRA `(.L_x_31) ;  /* 0xfffffff800c88947 */ /* 0x000ff0000383ffff */
.L_x_26:
[----:B------:R-:W-:Y:S02]  /*19e0*/  UISETP.NE.AND UP0, UPT, UR34, 0x3, UPT ;  /* 0x000000032200788c */ /* 0x000fe4000bf05270 */
[----:B------:R-:W-:-:S04]  /*19f0*/  UIADD3 UR5, UPT, UPT, UR34, 0x2, URZ ;  /* 0x0000000222057890 */ /* 0x000fc8000fffe0ff */
[----:B------:R-:W-:-:S04]  /*1a00*/  USEL UR5, UR5, 0x1, UP0 ;  /* 0x0000000105057887 */ /* 0x000fc80008000000 */
[----:B------:R-:W-:Y:S02]  /*1a10*/  UISETP.NE.AND UP0, UPT, UR5, 0x4, UPT ;  /* 0x000000040500788c */ /* 0x000fe4000bf05270 */
[----:B------:R-:W-:Y:S02]  /*1a20*/  UIADD3 UR5, UPT, UPT, UR5, 0x1, URZ ;  /* 0x0000000105057890 */ /* 0x000fe4000fffe0ff */
[----:B------:R-:W-:Y:S02]  /*1a30*/  UISETP.EQ.XOR UP1, UPT, UR34, 0x3, !UP0 ;  /* 0x000000032200788c */ /* 0x000fe4000c722a70 */
[----:B------:R-:W-:-:S04]  /*1a40*/  USEL UR5, UR5, 0x1, UP0 ;  /* 0x0000000105057887 */ /* 0x000fc80008000000 */
[----:B------:R-:W-:Y:S02]  /*1a50*/  UISETP.EQ.XOR UP1, UPT, UR5, 0x4, UP1 ;  /* 0x000000040500788c */ /* 0x000fe40008f22a70 */
[----:B------:R-:W-:Y:S02]  /*1a60*/  UISETP.NE.AND UP0, UPT, UR5, 0x4, UPT ;  /* 0x000000040500788c */ /* 0x000fe4000bf05270 */
[----:B------:R-:W-:Y:S02]  /*1a70*/  USEL UR4, URZ, 0x1, !UP1 ;  /* 0x00000001ff047887 */ /* 0x000fe4000c800000 */
[----:B------:R-:W-:Y:S02]  /*1a80*/  USEL UR5, UR5, URZ, UP0 ;  /* 0x000000ff05057287 */ /* 0x000fe40008000000 */
[----:B------:R-:W-:Y:S02]  /*1a90*/  ULOP3.LUT UR4, UR35, UR4, URZ, 0x3c, !UPT ;  /* 0x0000000423047292 */ /* 0x000fe4000f8e3cff */
[----:B------:R-:W-:-:S02]  /*1aa0*/  ULEA UR5, UR5, UR32, 0x3 ;  /* 0x0000002005057291 */ /* 0x000fc4000f8e18ff */
[----:B------:R-:W-:-:S06]  /*1ab0*/  USHF.L.U32 UR4, UR4, 0x1f, URZ ;  /* 0x0000001f04047899 */ /* 0x000fcc00080006ff */
[----:B------:R-:W-:-:S04]  /*1ac0*/  MOV R0, UR4 ;  /* 0x0000000400007c02 */ /* 0x000fc80008000f00 */
[----:B------:R-:W3:Y:S02]  /*1ad0*/  SYNCS.PHASECHK.TRANS64.TRYWAIT P0, [UR5+0x20], R0 ;  /* 0x00002000ff0075a7 */ /* 0x000ee40008001105 */
[----:B---3--:R-:W-:Y:S05]  /*1ae0*/  @!P0 BRA `(.L_x_32) ;  /* 0x0000003000248947 */ /* 0x008fea0003800000 */
.L_x_80:
[----:B------:R-:W-:-:S13]  /*1af0*/  ELECT P0, URZ, PT ;  /* 0x0000000000ff782f */ /* 0x000fda0003800000 */
[----:B--2---:R-:W-:-:S04]  /*1b00*/  @P0 MOV R0, 0xcc00 ;  /* 0x0000cc0000000802 */ /* 0x004fc80000000f00 */
[----:B------:R3:W-:Y:S03]  /*1b10*/  @P0 SYNCS.ARRIVE.TRANS64 RZ, [UR5], R0 ;  /* 0x00000000ffff09a7 */ /* 0x0007e60008000005 */
.L_x_24:
[----:B------:R-:W-:-:S13]  /*1b20*/  ISETP.NE.AND P0, PT, R121, 0x4, PT ;  /* 0x000000047900780c */ /* 0x000fda0003f05270 */
[----:B------:R-:W-:Y:S05]  /*1b30*/  @P0 BRA `(.L_x_33) ;  /* 0x0000000800d80947 */ /* 0x000fea0003800000 */
[----:B------:R-:W4:Y:S08]  /*1b40*/  S2UR UR12, SR_CgaCtaId ;  /* 0x00000000000c79c3 */ /* 0x000f300000008800 */
[----:B------:R-:W-:Y:S06]  /*1b50*/  BAR.SYNC.DEFER_BLOCKING 0x3, 0xa0 ;  /* 0x00c2800000007b1d */ /* 0x000fec0000010000 */
[----:B------:R-:W-:-:S02]  /*1b60*/  UMOV UR4, 0x400 ;  /* 0x0000040000047882 */ /* 0x000fc40000000000 */
[----:B----4-:R-:W-:-:S09]  /*1b70*/  ULEA UR12, UR12, UR4, 0x18 ;  /* 0x000000040c0c7291 */ /* 0x010fd2000f8ec0ff */
[----:B---3--:R-:W3:Y:S01]  /*1b80*/  LDS R0, [UR12+0x78] ;  /* 0x0000780cff007984 */ /* 0x008ee20008000800 */
[----:B------:R-:W4:Y:S02]  /*1b90*/  SYNCS.PHASECHK.TRANS64.TRYWAIT P0, [UR12+0x50], RZ ;  /* 0x000050ffff0075a7 */ /* 0x000f24000800110c */
[----:B---34-:R-:W-:Y:S05]  /*1ba0*/  @!P0 BRA `(.L_x_34) ;  /* 0x0000003000148947 */ /* 0x018fea0003800000 */
.L_x_82:
[----:B--2---:R-:W2:Y:S01]  /*1bb0*/  LDS R3, [UR12+0x3841c] ;  /* 0x03841c0cff037984 */ /* 0x004ea20008000800 */
[----:B---3--:R-:W-:Y:S01]  /*1bc0*/  IMAD.MOV.U32 R2, RZ, RZ, 0x1 ;  /* 0x00000001ff027424 */ /* 0x008fe200078e00ff */
[----:B------:R-:W-:Y:S01]  /*1bd0*/  R2UR UR36, R0 ;  /* 0x00000000002472ca */ /* 0x000fe200000e0000 */
[----:B------:R-:W-:Y:S01]  /*1be0*/  UMOV UR35, 0x1 ;  /* 0x0000000100237882 */ /* 0x000fe20000000000 */
[----:B------:R3:W-:Y:S06]  /*1bf0*/  MEMBAR.ALL.CTA ;  /* 0x0000000000007992 */ /* 0x0007ec0000008000 */
[----:B---3--:R-:W3:Y:S02]  /*1c00*/  FENCE.VIEW.ASYNC.S ;  /* 0x00000000000073c6 */ /* 0x008ee40000000000 */
[----:B---3--:R3:W-:Y:S01]  /*1c10*/  SYNCS.ARRIVE.TRANS64.ART0 RZ, [UR12+0x60], R2 ;  /* 0x00006002ffff79a7 */ /* 0x0087e2000850000c */
[----:B--2---:R-:W-:-:S13]  /*1c20*/  ISETP.NE.AND P0, PT, R3, 0x1, PT ;  /* 0x000000010300780c */ /* 0x004fda0003f05270 */
[----:B---3--:R-:W-:Y:S05]  /*1c30*/  @P0 BRA `(.L_x_35) ;  /* 0x0000000800800947 */ /* 0x008fea0003800000 */
[----:B------:R-:W-:Y:S01]  /*1c40*/  UIADD3 UR10, UPT, UPT, UR36, 0x1d0, URZ ;  /* 0x000001d0240a7890 */ /* 0x000fe2000fffe0ff */
[----:B------:R-:W-:Y:S01]  /*1c50*/  HFMA2 R6, -RZ, RZ, 0, 5.9604644775390625e-08 ;  /* 0x00000001ff067431 */ /* 0x000fe200000001ff */
[----:B------:R-:W-:Y:S01]  /*1c60*/  UIADD3 UR8, UPT, UPT, UR36, 0x1d4, URZ ;  /* 0x000001d424087890 */ /* 0x000fe2000fffe0ff */
[----:B------:R-:W-:Y:S01]  /*1c70*/  MOV R5, RZ ;  /* 0x000000ff00057202 */ /* 0x000fe20000000f00 */
[----:B------:R-:W-:Y:S02]  /*1c80*/  UIADD3 UR6, UPT, UPT, UR36, -0x7ffffe30, URZ ;  /* 0x800001d024067890 */ /* 0x000fe4000fffe0ff */
[----:B------:R-:W-:Y:S02]  /*1c90*/  UIADD3 UR4, UPT, UPT, UR36, -0x7ffffe2c, URZ ;  /* 0x800001d424047890 */ /* 0x000fe4000fffe0ff */
[----:B------:R-:W-:Y:S01]  /*1ca0*/  UIADD3 UR13, UPT, UPT, UR12, 0x5400, URZ ;  /* 0x000054000c0d7890 */ /* 0x000fe2000fffe0ff */
[----:B------:R-:W-:Y:S01]  /*1cb0*/  UMOV UR32, 0x8c02480 ;  /* 0x08c0248000207882 */ /* 0x000fe20000000000 */
[----:B------:R-:W-:-:S02]  /*1cc0*/  UIADD3 UR11, UPT, UPT, UR36, 0x1e0, URZ ;  /* 0x000001e0240b7890 */ /* 0x000fc4000fffe0ff */
[----:B------:R-:W-:Y:S02]  /*1cd0*/  UIADD3 UR9, UPT, UPT, UR36, 0x1e8, URZ ;  /* 0x000001e824097890 */ /* 0x000fe4000fffe0ff */
[----:B------:R-:W-:Y:S02]  /*1ce0*/  UIADD3 UR7, UPT, UPT, UR36, -0x7ffffe20, URZ ;  /* 0x800001e024077890 */ /* 0x000fe4000fffe0ff */
[----:B------:R-:W-:Y:S02]  /*1cf0*/  UIADD3 UR5, UPT, UPT, UR36, -0x7ffffe18, URZ ;  /* 0x800001e824057890 */ /* 0x000fe4000fffe0ff */
[----:B------:R-:W-:Y:S02]  /*1d00*/  USHF.R.U32.HI UR31, URZ, 0x1, UR10 ;  /* 0x00000001ff1f7899 */ /* 0x000fe4000801160a */
[----:B------:R-:W-:Y:S02]  /*1d10*/  USHF.R.U32.HI UR28, URZ, 0x1, UR6 ;  /* 0x00000001ff1c7899 */ /* 0x000fe40008011606 */
[----:B------:R-:W-:-:S02]  /*1d20*/  USHF.R.U32.HI UR18, URZ, 0x1, UR8 ;  /* 0x00000001ff127899 */ /* 0x000fc40008011608 */
[----:B------:R-:W-:Y:S02]  /*1d30*/  USHF.R.U32.HI UR16, URZ, 0x1, UR4 ;  /* 0x00000001ff107899 */ /* 0x000fe40008011604 */
[----:B------:R-:W-:Y:S02]  /*1d40*/  UIADD3 UR19, UPT, UPT, UR12, 0x36400, URZ ;  /* 0x000364000c137890 */ /* 0x000fe4000fffe0ff */
[----:B------:R-:W-:Y:S02]  /*1d50*/  UIADD3 UR20, UPT, UPT, UR12, 0x35400, URZ ;  /* 0x000354000c147890 */ /* 0x000fe4000fffe0ff */
[----:B------:R-:W-:Y:S02]  /*1d60*/  UIADD3 UR24, UPT, UPT, UR12, 0x15400, URZ ;  /* 0x000154000c187890 */ /* 0x000fe4000fffe0ff */
[----:B------:R-:W-:Y:S02]  /*1d70*/  ULOP3.LUT UR29, UR21, 0x3, URZ, 0xfc, !UPT ;  /* 0x00000003151d7892 */ /* 0x000fe4000f8efcff */
[----:B------:R-:W-:-:S02]  /*1d80*/  USEL UR38, URZ, 0x4000, UP6 ;  /* 0x00004000ff267887 */ /* 0x000fc4000b000000 */
[----:B------:R-:W-:Y:S02]  /*1d90*/  ULOP3.LUT UR26, UR21, 0xffff, URZ, 0xc0, !UPT ;  /* 0x0000ffff151a7892 */ /* 0x000fe4000f8ec0ff */
[----:B------:R-:W-:Y:S02]  /*1da0*/  USEL UR32, UR32, 0x8c00480, !UP5 ;  /* 0x08c0048020207887 */ /* 0x000fe4000e800000 */
[----:B------:R-:W-:Y:S02]  /*1db0*/  USHF.R.U32.HI UR21, URZ, 0x4, UR13 ;  /* 0x00000004ff157899 */ /* 0x000fe4000801160d */
[----:B------:R-:W-:Y:S02]  /*1dc0*/  USHF.R.U32.HI UR30, URZ, 0x1a, UR11 ;  /* 0x0000001aff1e7899 */ /* 0x000fe4000801160b */
[----:B------:R-:W-:Y:S02]  /*1dd0*/  USHF.R.U32.HI UR25, URZ, 0x1a, UR7 ;  /* 0x0000001aff197899 */ /* 0x000fe40008011607 */
[----:B------:R-:W-:-:S02]  /*1de0*/  USHF.R.U32.HI UR17, URZ, 0x1a, UR9 ;  /* 0x0000001aff117899 */ /* 0x000fc40008011609 */
[----:B------:R-:W-:Y:S02]  /*1df0*/  USHF.R.U32.HI UR13, URZ, 0x1a, UR5 ;  /* 0x0000001aff0d7899 */ /* 0x000fe40008011605 */
[----:B------:R-:W-:Y:S02]  /*1e00*/  ULOP3.LUT UR31, UR31, 0x60000000, URZ, 0xc0, !UPT ;  /* 0x600000001f1f7892 */ /* 0x000fe4000f8ec0ff */
[----:B------:R-:W-:Y:S02]  /*1e10*/  ULOP3.LUT UR28, UR28, 0x60000000, URZ, 0xc0, !UPT ;  /* 0x600000001c1c7892 */ /* 0x000fe4000f8ec0ff */
[----:B------:R-:W-:Y:S02]  /*1e20*/  ULOP3.LUT UR18, UR18, 0x60000000, URZ, 0xc0, !UPT ;  /* 0x6000000012127892 */ /* 0x000fe4000f8ec0ff */
[----:B------:R-:W-:Y:S02]  /*1e30*/  ULOP3.LUT UR16, UR16, 0x60000000, URZ, 0xc0, !UPT ;  /* 0x6000000010107892 */ /* 0x000fe4000f8ec0ff */
[----:B------:R-:W-:-:S02]  /*1e40*/  USHF.R.U32.HI UR19, URZ, 0x4, UR19 ;  /* 0x00000004ff137899 */ /* 0x000fc40008011613 */
[----:B------:R-:W-:Y:S02]  /*1e50*/  USHF.R.U32.HI UR20, URZ, 0x4, UR20 ;  /* 0x00000004ff147899 */ /* 0x000fe40008011614 */
[----:B------:R-:W-:Y:S02]  /*1e60*/  USHF.R.U32.HI UR24, URZ, 0x4, UR24 ;  /* 0x00000004ff187899 */ /* 0x000fe40008011618 */
[----:B------:R-:W-:Y:S02]  /*1e70*/  UIADD3 UR38, UPT, UPT, UR38, UR32, URZ ;  /* 0x0000002026267290 */ /* 0x000fe4000fffe0ff */
[----:B------:R-:W-:Y:S02]  /*1e80*/  ULOP3.LUT UR30, UR31, 0x30, UR30, 0xf8, !UPT ;  /* 0x000000301f1e7892 */ /* 0x000fe4000f8ef81e */
[----:B------:R-:W-:Y:S02]  /*1e90*/  ULOP3.LUT UR25, UR28, 0x30, UR25, 0xf8, !UPT ;  /* 0x000000301c197892 */ /* 0x000fe4000f8ef819 */
[----:B------:R-:W-:-:S02]  /*1ea0*/  ULOP3.LUT UR17, UR18, 0x30, UR17, 0xf8, !UPT ;  /* 0x0000003012117892 */ /* 0x000fc4000f8ef811 */
[----:B------:R-:W-:Y:S02]  /*1eb0*/  ULOP3.LUT UR13, UR16, 0x30, UR13, 0xf8, !UPT ;  /* 0x00000030100d7892 */ /* 0x000fe4000f8ef80d */
[----:B------:R-:W-:Y:S02]  /*1ec0*/  ULOP3.LUT UR19, UR19, 0x3fc0, URZ, 0xc0, !UPT ;  /* 0x00003fc013137892 */ /* 0x000fe4000f8ec0ff */
[----:B------:R-:W-:Y:S02]  /*1ed0*/  ULOP3.LUT UR20, UR20, 0x3fc0, URZ, 0xc0, !UPT ;  /* 0x00003fc014147892 */ /* 0x000fe4000f8ec0ff */
[----:B------:R-:W-:Y:S02]  /*1ee0*/  ULOP3.LUT UR21, UR21, 0x3fc0, URZ, 0xc0, !UPT ;  /* 0x00003fc015157892 */ /* 0x000fe4000f8ec0ff */
[----:B------:R-:W-:Y:S02]  /*1ef0*/  ULOP3.LUT UR24, UR24, 0x3fc0, URZ, 0xc0, !UPT ;  /* 0x00003fc018187892 */ /* 0x000fe4000f8ec0ff */
[----:B------:R-:W-:-:S02]  /*1f00*/  ULOP3.LUT UR51, UR30, UR38, URZ, 0xfc, !UPT ;  /* 0x000000261e337292 */ /* 0x000fc4000f8efcff */
[----:B------:R-:W-:Y:S02]  /*1f10*/  ULOP3.LUT UR45, UR25, UR38, URZ, 0xfc, !UPT ;  /* 0x00000026192d7292 */ /* 0x000fe4000f8efcff */
[----:B------:R-:W-:Y:S02]  /*1f20*/  ULOP3.LUT UR41, UR17, UR38, URZ, 0xfc, !UPT ;  /* 0x0000002611297292 */ /* 0x000fe4000f8efcff */
[----:B------:R-:W-:Y:S02]  /*1f30*/  ULOP3.LUT UR39, UR13, UR38, URZ, 0xfc, !UPT ;  /* 0x000000260d277292 */ /* 0x000fe4000f8efcff */
[----:B------:R-:W-:Y:S02]  /*1f40*/  UIADD3 UR27, UPT, UPT, UR12, 0x40, URZ ;  /* 0x000000400c1b7890 */ /* 0x000fe4000fffe0ff */
[----:B------:R-:W-:Y:S02]  /*1f50*/  ULOP3.LUT UR29, UR29, 0xffff, URZ, 0xc0, !UPT ;  /* 0x0000ffff1d1d7892 */ /* 0x000fe4000f8ec0ff */
[----:B------:R-:W-:-:S02]  /*1f60*/  ULOP3.LUT UR19, UR19, 0x10000, URZ, 0xfc, !UPT ;  /* 0x0001000013137892 */ /* 0x000fc4000f8efcff */
[----:B------:R-:W-:Y:S02]  /*1f70*/  ULOP3.LUT UR20, UR20, 0x10000, URZ, 0xfc, !UPT ;  /* 0x0001000014147892 */ /* 0x000fe4000f8efcff */
[----:B------:R-:W-:Y:S02]  /*1f80*/  ULOP3.LUT UR21, UR21, 0x10000, URZ, 0xfc, !UPT ;  /* 0x0001000015157892 */ /* 0x000fe4000f8efcff */
[----:B------:R-:W-:Y:S01]  /*1f90*/  ULOP3.LUT UR24, UR24, 0x10000, URZ, 0xfc, !UPT ;  /* 0x0001000018187892 */ /* 0x000fe2000f8efcff */
[----:B------:R-:W-:Y:S01]  /*1fa0*/  UMOV UR35, 0x1 ;  /* 0x0000000100237882 */ /* 0x000fe20000000000 */
[----:B------:R-:W-:Y:S01]  /*1fb0*/  UMOV UR34, URZ ;  /* 0x000000ff00227c82 */ /* 0x000fe20008000000 */
[----:B------:R-:W-:Y:S01]  /*1fc0*/  UMOV UR33, URZ ;  /* 0x000000ff00217c82 */ /* 0x000fe20008000000 */
[----:B------:R-:W-:Y:S01]  /*1fd0*/  UMOV UR50, URZ ;  /* 0x000000ff00327c82 */ /* 0x000fe20008000000 */
[----:B------:R-:W-:Y:S01]  /*1fe0*/  UMOV UR44, URZ ;  /* 0x000000ff002c7c82 */ /* 0x000fe20008000000 */
[----:B------:R-:W-:Y:S01]  /*1ff0*/  UMOV UR40, URZ ;  /* 0x000000ff00287c82 */ /* 0x000fe20008000000 */
[----:B------:R-:W-:-:S05]  /*2000*/  UMOV UR38, URZ ;  /* 0x000000ff00267c82 */ /* 0x000fca0008000000 */
.L_x_42:
[----:B------:R-:W-:Y:S02]  /*2010*/  USHF.L.U32 UR16, UR34, 0x1f, URZ ;  /* 0x0000001f22107899 */ /* 0x000fe400080006ff */
[----:B------:R-:W-:Y:S02]  /*2020*/  ULEA UR17, UR33, UR12, 0x3 ;  /* 0x0000000c21117291 */ /* 0x000fe4000f8e18ff */
[----:B------:R-:W-:Y:S02]  /*2030*/  USHF.L.U32 UR13, UR35, 0x1f, URZ ;  /* 0x0000001f230d7899 */ /* 0x000fe400080006ff */
[----:B--2---:R-:W-:Y:S01]  /*2040*/  MOV R3, UR16 ;  /* 0x0000001000037c02 */ /* 0x004fe20008000f00 */
[----:B------:R-:W-:Y:S02]  /*2050*/  ULOP3.LUT UR35, UR35, 0x1, URZ, 0x3c, !UPT ;  /* 0x0000000123237892 */ /* 0x000fe4000f8e3cff */
[----:B------:R-:W-:Y:S01]  /*2060*/  UPLOP3.LUT UP2, UPT, UPT, UPT, UPT, 0x40, 0x4 ;  /* 0x000000000004789c */ /* 0x000fe20003f4e870 */
[----:B------:R-:W-:Y:S01]  /*2070*/  MOV R0, UR13 ;  /* 0x0000000d00007c02 */ /* 0x000fe20008000f00 */
[----:B------:R2:W3:Y:S01]  /*2080*/  SYNCS.PHASECHK.TRANS64.TRYWAIT P1, [UR17], R3 ;  /* 0x00000003ff0075a7 */ /* 0x0004e20008021111 */
[----:B------:R-:W-:-:S02]  /*2090*/  UIMAD UR17, UR35, 0xd0, UR36 ;  /* 0x000000d0231178a4 */ /* 0x000fc4000f8e0224 */
[----:B------:R-:W4:Y:S02]  /*20a0*/  SYNCS.PHASECHK.TRANS64.TRYWAIT P0, [UR12+0x48], R0 ;  /* 0x00004800ff0075a7 */ /* 0x000f24000800110c */
[----:B--234-:R-:W-:Y:S08]  /*20b0*/  @P0 BRA `(.L_x_36) ;  /* 0x0000000000080947 */ /* 0x01cff00003800000 */
[----:B------:R-:W2:Y:S02]  /*20c0*/  SYNCS.PHASECHK.TRANS64.TRYWAIT P0, [UR12+0x48], R0 ;  /* 0x00004800ff0075a7 */ /* 0x000ea4000800110c */
[----:B--2---:R-:W-:Y:S05]  /*20d0*/  @!P0 BRA `(.L_x_37) ;  /* 0x0000002800e08947 */ /* 0x004fea0003800000 */
.L_x_36:
[----:B------:R-:W-:-:S05]  /*20e0*/  UMOV UR31, URZ ;  /* 0x000000ff001f7c82 */ /* 0x000fca0008000000 */
.L_x_40:
[----:B------:R-:W-:Y:S02]  /*20f0*/  UIADD3 UR25, UPT, UPT, UR33, 0x1, URZ ;  /* 0x0000000121197890 */ /* 0x000fe4000fffe0ff */
[----:B------:R-:W-:Y:S02]  /*2100*/  UISETP.GT.U32.AND UP0, UPT, UR31, 0xe, UPT ;  /* 0x0000000e1f00788c */ /* 0x000fe4000bf04070 */
[----:B---3--:R-:W-:Y:S02]  /*2110*/  ULEA UR66, UR33, UR20, 0x6 ;  /* 0x0000001421427291 */ /* 0x008fe4000f8e30ff */
[----:B------:R-:W-:Y:S02]  /*2120*/  ULEA UR62, UR33, UR19, 0x7 ;  /* 0x00000013213e7291 */ /* 0x000fe4000f8e38ff */
[----:B------:R-:W-:Y:S01]  /*2130*/  ULEA UR54, UR33, UR24, 0xb ;  /* 0x0000001821367291 */ /* 0x000fe2000f8e58ff */
[----:B------:R-:W-:Y:S01]  /*2140*/  PLOP3.LUT P0, PT, PT, PT, UP0, 0x80, 0x8 ;  /* 0x000000000008781c */ /* 0x000fe20003f0f008 */
[----:B------:R-:W-:Y:S02]  /*2150*/  ULEA UR52, UR33, UR21, 0xa ;  /* 0x0000001521347291 */ /* 0x000fe4000f8e50ff */
[----:B------:R-:W-:Y:S02]  /*2160*/  ULEA UR13, UR33, UR12, 0x3 ;  /* 0x0000000c210d7291 */ /* 0x000fe4000f8e18ff */
[----:B------:R-:W-:Y:S02]  /*2170*/  UISETP.NE.AND UP1, UPT, UR25, 0x4, UPT ;  /* 0x000000041900788c */ /* 0x000fe4000bf25270 */
[----:B------:R-:W-:Y:S02]  /*2180*/  UIADD3 UR64, UPT, UPT, UR66, 0x20, URZ ;  /* 0x0000002042407890 */ /* 0x000fe4000fffe0ff */
        /* <DEDUP_REMOVED lines=10> */
[----:B------:R-:W-:Y:S02]  /*2230*/  USEL UR28, URZ, 0x1, UP1 ;  /* 0x00000001ff1c7887 */ /* 0x000fe40008800000 */
[----:B------:R-:W-:Y:S01]  /*2240*/  USEL UR33, UR25, URZ, UP1 ;  /* 0x000000ff19217287 */ /* 0x000fe20008800000 */
[----:B------:R-:W-:Y:S01]  /*2250*/  UMOV UR67, 0x4008 ;  /* 0x0000400800437882 */ /* 0x000fe20000000000 */
        /* <DEDUP_REMOVED lines=10> */
[----:B----4-:R-:W-:Y:S05]  /*2300*/  @P1 BRA `(.L_x_38) ;  /* 0x0000000000101947 */ /* 0x010fea0003800000 */
[----:B------:R-:W-:Y:S06]  /*2310*/  USHF.L.U32 UR25, UR34, 0x1f, URZ ;  /* 0x0000001f22197899 */ /* 0x000fec00080006ff */
[----:B--2---:R-:W-:Y:S04]  /*2320*/  MOV R0, UR25 ;  /* 0x0000001900007c02 */ /* 0x004fe80008000f00 */
[----:B------:R-:W2:Y:S02]  /*2330*/  SYNCS.PHASECHK.TRANS64.TRYWAIT P1, [UR13], R0 ;  /* 0x00000000ff0075a7 */ /* 0x000ea4000802110d */
[----:B--2---:R-:W-:Y:S05]  /*2340*/  @!P1 BRA `(.L_x_39) ;  /* 0x0000002800649947 */ /* 0x004fea0003800000 */
.L_x_38:
[----:B------:R-:W-:Y:S01]  /*2350*/  ULOP3.LUT UR34, UR34, UR28, URZ, 0x3c, !UPT ;  /* 0x0000001c22227292 */ /* 0x000fe2000f8e3cff */
[----:B------:R-:W-:Y:S01]  /*2360*/  PLOP3.LUT P1, PT, PT, PT, PT, 0x80, 0x8 ;  /* 0x000000000008781c */ /* 0x000fe20003f2f070 */
[----:B------:R-:W-:Y:S01]  /*2370*/  UIADD3 UR31, UPT, UPT, UR31, 0x1, URZ ;  /* 0x000000011f1f7890 */ /* 0x000fe2000fffe0ff */
[----:B------:R3:W-:Y:S01]  /*2380*/  UTCCP.T.S.4x32dp128bit tmem[UR36+0x1d0], gdesc[UR66] ;  /* 0x0001d042240079e7 */ /* 0x0007e20009100000 */
[----:B------:R-:W-:Y:S01]  /*2390*/  UMOV UR70, UR16 ;  /* 0x0000001000467c82 */ /* 0x000fe20008000000 */
[----:B------:R-:W-:Y:S01]  /*23a0*/  @!UP0 USHF.L.U32 UR13, UR34, 0x1f, URZ ;  /* 0x0000001f220d8899 */ /* 0x000fe200080006ff */
[----:B------:R3:W-:Y:S01]  /*23b0*/  UTCCP.T.S.4x32dp128bit tmem[UR36+0x1d4], gdesc[UR64] ;  /* 0x0001d440240079e7 */ /* 0x0007e20009100000 */
[----:B------:R-:W-:Y:S01]  /*23c0*/  @!UP0 ULEA UR16, UR33, UR12, 0x3 ;  /* 0x0000000c21108291 */ /* 0x000fe2000f8e18ff */
[----:B------:R3:W-:Y:S01]  /*23d0*/  UTCCP.T.S.4x32dp128bit tmem[UR36+0x1e0], gdesc[UR62] ;  /* 0x0001e03e240079e7 */ /* 0x0007e20009100000 */
[----:B------:R3:W-:Y:S01]  /*23e0*/  UTCCP.T.S.4x32dp128bit tmem[UR36+0x1e4], gdesc[UR60] ;  /* 0x0001e43c240079e7 */ /* 0x0007e20009100000 */
[----:B------:R3:W-:Y:S01]  /*23f0*/  UTCCP.T.S.4x32dp128bit tmem[UR36+0x1e8], gdesc[UR58] ;  /* 0x0001e83a240079e7 */ /* 0x0007e20009100000 */
[----:B------:R3:W-:Y:S01]  /*2400*/  UTCCP.T.S.4x32dp128bit tmem[UR36+0x1ec], gdesc[UR56] ;  /* 0x0001ec38240079e7 */ /* 0x0007e20009100000 */
[----:B------:R3:W-:Y:S01]  /*2410*/  UTCOMMA gdesc[UR52], gdesc[UR54], tmem[UR17], tmem[UR50], idesc[UR51], tmem[UR10], UP2 ;  /* 0xc00a3236340075ea */ /* 0x0007e20009000011 */
[----:B------:R-:W-:Y:S01]  /*2420*/  UMOV UR68, UR32 ;  /* 0x0000002000447c82 */ /* 0x000fe20008000000 */
[----:B------:R-:W-:Y:S01]  /*2430*/  UMOV UR69, 0x40004040 ;  /* 0x4000404000457882 */ /* 0x000fe20000000000 */
[----:B--2---:R-:W-:Y:S01]  /*2440*/  MOV R0, UR13 ;  /* 0x0000000d00007c02 */ /* 0x004fe20008000f00 */
[----:B------:R3:W-:Y:S01]  /*2450*/  UTCOMMA gdesc[UR46], gdesc[UR48], tmem[UR17], tmem[UR44], idesc[UR45], tmem[UR6], UPT ;  /* 0xc0062c302e0075ea */ /* 0x0007e2000b800011 */
[----:B------:R-:W-:Y:S01]  /*2460*/  UMOV UR71, 0x40004040 ;  /* 0x4000404000477882 */ /* 0x000fe20000000000 */
[----:B------:R-:W-:Y:S01]  /*2470*/  UMOV UR72, UR18 ;  /* 0x0000001200487c82 */ /* 0x000fe20008000000 */
[----:B------:R-:W-:Y:S01]  /*2480*/  UMOV UR73, 0x40004040 ;  /* 0x4000404000497882 */ /* 0x000fe20000000000 */
[----:B------:R3:W-:Y:S01]  /*2490*/  UTCOMMA gdesc[UR68], gdesc[UR42], tmem[UR17], tmem[UR40], idesc[UR41], tmem[UR8], UPT ;  /* 0xc008282a440075ea */ /* 0x0007e2000b800011 */
[----:B------:R3:W-:Y:S01]  /*24a0*/  UTCOMMA gdesc[UR72], gdesc[UR70], tmem[UR17], tmem[UR38], idesc[UR39], tmem[UR4], UPT ;  /* 0xc0042646480075ea */ /* 0x0007e2000b800011 */
[----:B------:R3:W-:Y:S01]  /*24b0*/  UTCBAR.MULTICAST [UR30], URZ, UR29 ;  /* 0x000000ff1e0073e9 */ /* 0x0007e2000800081d */
[----:B------:R3:W4:Y:S01]  /*24c0*/  @!P0 SYNCS.PHASECHK.TRANS64.TRYWAIT P1, [UR16], R0 ;  /* 0x00000000ff0085a7 */ /* 0x0007220008021110 */
[----:B------:R-:W-:Y:S02]  /*24d0*/  UISETP.NE.AND UP0, UPT, UR31, 0x10, UPT ;  /* 0x000000101f00788c */ /* 0x000fe4000bf05270 */
[----:B------:R-:W-:Y:S07]  /*24e0*/  UPLOP3.LUT UP2, UPT, UPT, UPT, UPT, 0x80, 0x8 ;  /* 0x000000000008789c */ /* 0x000fee0003f4f070 */
[----:B------:R-:W-:Y:S05]  /*24f0*/  BRA.U UP0, `(.L_x_40) ;  /* 0xfffffff900fc7547 */ /* 0x000fea000b83ffff */
[----:B------:R-:W-:Y:S01]  /*2500*/  USHF.L.U32 UR13, UR35, 0x1f, URZ ;  /* 0x0000001f230d7899 */ /* 0x000fe200080006ff */
[----:B------:R-:W-:Y:S01]  /*2510*/  LEA R3, R6, UR12, 0x3 ;  /* 0x0000000c06037c11 */ /* 0x000fe2000f8e18ff */
[----:B------:R2:W-:Y:S01]  /*2520*/  UTCBAR.MULTICAST [UR27], URZ, UR26 ;  /* 0x000000ff1b0073e9 */ /* 0x0005e2000800081a */
[----:B------:R-:W-:-:S03]  /*2530*/  SHF.L.U32 R4, R5, 0x1f, RZ ;  /* 0x0000001f05047819 */ /* 0x000fc600000006ff */
[----:B---3--:R-:W-:-:S04]  /*2540*/  IMAD.U32 R0, RZ, RZ, UR13 ;  /* 0x0000000dff007e24 */ /* 0x008fc8000f8e00ff */
[----:B------:R2:W-:Y:S01]  /*2550*/  SYNCS.PHASECHK.TRANS64.TRYWAIT PT, [UR12+0x48], R0 ;  /* 0x00004800ff0075a7 */ /* 0x0005e200080e110c */
[----:B------:R-:W3:Y:S02]  /*2560*/  SYNCS.PHASECHK.TRANS64.TRYWAIT P0, [R3+URZ+0x50], R4 ;  /* 0x00005004030075a7 */ /* 0x000ee400080011ff */
[----:B--23--:R-:W-:Y:S05]  /*2570*/  @!P0 BRA `(.L_x_41) ;  /* 0x0000002400f88947 */ /* 0x00cfea0003800000 */
.L_x_86:
[C---:B------:R-:W-:Y:S01]  /*2580*/  LEA R0, R6.reuse, UR12, 0x4 ;  /* 0x0000000c06007c11 */ /* 0x040fe2000f8e20ff */
[----:B------:R-:W-:-:S05]  /*2590*/  VIADD R6, R6, 0x1 ;  /* 0x0000000106067836 */ /* 0x000fca0000000000 */
[----:B------:R-:W3:Y:S01]  /*25a0*/  LDS R0, [R0+0x3841c] ;  /* 0x03841c0000007984 */ /* 0x000ee20000000800 */
[C---:B----4-:R-:W-:Y:S01]  /*25b0*/  ISETP.NE.AND P1, PT, R6.reuse, 0x2, PT ;  /* 0x000000020600780c */ /* 0x050fe20003f25270 */
[----:B------:R4:W-:Y:S06]  /*25c0*/  MEMBAR.ALL.CTA ;  /* 0x0000000000007992 */ /* 0x0009ec0000008000 */
[----:B----4-:R-:W4:Y:S01]  /*25d0*/  FENCE.VIEW.ASYNC.S ;  /* 0x00000000000073c6 */ /* 0x010f220000000000 */
[----:B------:R-:W-:Y:S02]  /*25e0*/  SEL R4, RZ, 0x1, P1 ;  /* 0x00000001ff047807 */ /* 0x000fe40000800000 */
[----:B------:R-:W-:-:S02]  /*25f0*/  SEL R6, R6, RZ, P1 ;  /* 0x000000ff06067207 */ /* 0x000fc40000800000 */
[----:B------:R-:W-:Y:S01]  /*2600*/  LOP3.LUT R5, R5, R4, RZ, 0x3c, !PT ;  /* 0x0000000405057212 */ /* 0x000fe200078e3cff */
[----:B----4-:R4:W-:Y:S01]  /*2610*/  SYNCS.ARRIVE.TRANS64.ART0 RZ, [R3+URZ+0x60], R2 ;  /* 0x0000600203ff79a7 */ /* 0x0109e200085000ff */
[----:B---3--:R-:W-:-:S13]  /*2620*/  ISETP.NE.AND P0, PT, R0, 0x1, PT ;  /* 0x000000010000780c */ /* 0x008fda0003f05270 */
[----:B----4-:R-:W-:Y:S05]  /*2630*/  @!P0 BRA `(.L_x_42) ;  /* 0xfffffff800748947 */ /* 0x010fea000383ffff */
.L_x_35:
[----:B------:R-:W-:-:S09]  /*2640*/  UISETP.NE.AND UP0, UPT, UR15, URZ, UPT ;  /* 0x000000ff0f00728c */ /* 0x000fd2000bf05270 */
[----:B------:R-:W-:Y:S05]  /*2650*/  BRA.U UP0, `(.L_x_33) ;  /* 0x0000000100107547 */ /* 0x000fea000b800000 */
[----:B------:R-:W-:-:S06]  /*2660*/  USHF.L.U32 UR35, UR35, 0x1f, URZ ;  /* 0x0000001f23237899 */ /* 0x000fcc00080006ff */
[----:B------:R-:W-:-:S04]  /*2670*/  MOV R0, UR35 ;  /* 0x0000002300007c02 */ /* 0x000fc80008000f00 */
[----:B------:R-:W3:Y:S02]  /*2680*/  SYNCS.PHASECHK.TRANS64.TRYWAIT P0, [UR12+0x48], R0 ;  /* 0x00004800ff0075a7 */ /* 0x000ee4000800110c */
[----:B---3--:R-:W-:Y:S05]  /*2690*/  @!P0 BRA `(.L_x_43) ;  /* 0x0000002400cc8947 */ /* 0x008fea0003800000 */
.L_x_33:
[----:B------:R-:W-:-:S13]  /*26a0*/  ISETP.GT.AND P0, PT, R121, 0x3, PT ;  /* 0x000000037900780c */ /* 0x000fda0003f04270 */
[----:B-1----:R-:W-:Y:S05]  /*26b0*/  @P0 EXIT ;  /* 0x000000000000094d */ /* 0x002fea0003800000 */
[----:B------:R-:W-:-:S13]  /*26c0*/  ISETP.NE.AND P0, PT, R121, RZ, PT ;  /* 0x000000ff7900720c */ /* 0x000fda0003f05270 */
[----:B------:R-:W-:Y:S05]  /*26d0*/  @P0 BRA `(.L_x_44) ;  /* 0x0000000000b80947 */ /* 0x000fea0003800000 */
[----:B------:R-:W1:Y:S01]  /*26e0*/  S2UR UR5, SR_CgaCtaId ;  /* 0x00000000000579c3 */ /* 0x000e620000008800 */
[----:B------:R-:W-:Y:S01]  /*26f0*/  NOP ;  /* 0x0000000000007918 */ /* 0x000fe20000000000 */
[----:B------:R-:W-:Y:S02]  /*2700*/  UMOV UR4, 0x40 ;  /* 0x0000004000047882 */ /* 0x000fe40000000000 */
[----:B-1----:R-:W-:-:S09]  /*2710*/  ULEA UR4, UR5, UR4, 0x18 ;  /* 0x0000000405047291 */ /* 0x002fd2000f8ec0ff */
[----:B--23--:R-:W1:Y:S01]  /*2720*/  LDS.U8 R0, [UR4] ;  /* 0x00000004ff007984 */ /* 0x00ce620008000000 */
[----:B------:R-:W-:Y:S02]  /*2730*/  UMOV UR4, 0x400 ;  /* 0x0000040000047882 */ /* 0x000fe40000000000 */
[----:B------:R-:W-:Y:S01]  /*2740*/  ULEA UR4, UR5, UR4, 0x18 ;  /* 0x0000000405047291 */ /* 0x000fe2000f8ec0ff */
[----:B-1----:R-:W-:-:S13]  /*2750*/  ISETP.NE.AND P0, PT, R0, RZ, PT ;  /* 0x000000ff0000720c */ /* 0x002fda0003f05270 */
[----:B------:R-:W-:Y:S05]  /*2760*/  @P0 BRA `(.L_x_45) ;  /* 0x00000000007c0947 */ /* 0x000fea0003800000 */
[----:B------:R-:W-:-:S13]  /*2770*/  ELECT P0, URZ, PT ;  /* 0x0000000000ff782f */ /* 0x000fda0003800000 */
[----:B------:R-:W-:Y:S05]  /*2780*/  @!P0 BRA `(.L_x_46) ;  /* 0x0000000000848947 */ /* 0x000fea0003800000 */
[----:B------:R-:W-:-:S05]  /*2790*/  UMOV UR6, 0x10 ;  /* 0x0000001000067882 */ /* 0x000fca0000000000 */
[----:B------:R-:W-:Y:S04]  /*27a0*/  DEPBAR.LE SB1, 0x36 ;  /* 0x00009d800000791a */ /* 0x000fe80000000000 */
[----:B------:R-:W1:Y:S02]  /*27b0*/  UTCATOMSWS.FIND_AND_SET.ALIGN UP0, UR6, UR6 ;  /* 0x00000006000675e3 */ /* 0x000e640008000800 */
[----:B-1----:R-:W-:Y:S01]  /*27c0*/  PLOP3.LUT P0, PT, PT, PT, UP0, 0x80, 0x8 ;  /* 0x000000000008781c */ /* 0x002fe20003f0f008 */
[----:B------:R-:W-:-:S03]  /*27d0*/  IMAD.U32 R3, RZ, RZ, UR6 ;  /* 0x00000006ff037e24 */ /* 0x000fc6000f8e00ff */
[----:B------:R-:W-:-:S04]  /*27e0*/  SEL R0, RZ, 0xffffffff, !P0 ;  /* 0xffffffffff007807 */ /* 0x000fc80004000000 */
[----:B------:R-:W-:-:S13]  /*27f0*/  ISETP.NE.AND P0, PT, R0, RZ, PT ;  /* 0x000000ff0000720c */ /* 0x000fda0003f05270 */
[----:B------:R-:W-:Y:S05]  /*2800*/  @P0 BRA `(.L_x_47) ;  /* 0x0000000000240947 */ /* 0x000fea0003800000 */
.L_x_48:
[----:B------:R-:W-:Y:S05]  /*2810*/  NANOSLEEP 0x64 ;  /* 0x000000640000795d */ /* 0x000fea0003800000 */
[----:B------:R-:W-:-:S05]  /*2820*/  UMOV UR6, 0x10 ;  /* 0x0000001000067882 */ /* 0x000fca0000000000 */
[----:B------:R-:W-:Y:S04]  /*2830*/  DEPBAR.LE SB1, 0x36 ;  /* 0x00009d800000791a */ /* 0x000fe80000000000 */
[----:B------:R-:W1:Y:S02]  /*2840*/  UTCATOMSWS.FIND_AND_SET.ALIGN UP0, UR6, UR6 ;  /* 0x00000006000675e3 */ /* 0x000e640008000800 */
[----:B-1----:R-:W-:Y:S01]  /*2850*/  PLOP3.LUT P0, PT, PT, PT, UP0, 0x80, 0x8 ;  /* 0x000000000008781c */ /* 0x002fe20003f0f008 */
[----:B------:R-:W-:-:S03]  /*2860*/  IMAD.U32 R3, RZ, RZ, UR6 ;  /* 0x00000006ff037e24 */ /* 0x000fc6000f8e00ff */
[----:B------:R-:W-:-:S04]  /*2870*/  SEL R0, RZ, 0xffffffff, !P0 ;  /* 0xffffffffff007807 */ /* 0x000fc80004000000 */
[----:B------:R-:W-:-:S13]  /*2880*/  ISETP.NE.AND P0, PT, R0, RZ, PT ;  /* 0x000000ff0000720c */ /* 0x000fda0003f05270 */
[----:B------:R-:W-:Y:S05]  /*2890*/  @!P0 BRA `(.L_x_48) ;  /* 0xfffffffc00dc8947 */ /* 0x000fea000383ffff */
.L_x_47:
[C---:B------:R-:W-:Y:S01]  /*28a0*/  R2UR UR7, R3.reuse ;  /* 0x00000000030772ca */ /* 0x040fe200000e0000 */
[----:B------:R-:W-:Y:S01]  /*28b0*/  IMAD.MOV.U32 R0, RZ, RZ, 0xffff ;  /* 0x0000ffffff007424 */ /* 0x000fe200078e00ff */
[----:B------:R-:W-:Y:S02]  /*28c0*/  UMOV UR6, 0x50 ;  /* 0x0000005000067882 */ /* 0x000fe40000000000 */
[----:B------:R-:W-:Y:S02]  /*28d0*/  ULEA UR6, UR5, UR6, 0x18 ;  /* 0x0000000605067291 */ /* 0x000fe4000f8ec0ff */
[----:B------:R-:W-:Y:S01]  /*28e0*/  SHF.L.U32 R0, R0, R3, RZ ;  /* 0x0000000300007219 */ /* 0x000fe200000006ff */
[----:B------:R-:W-:-:S06]  /*28f0*/  IMAD.SHL.U32 R3, R3, 0x20, RZ ;  /* 0x0000002003037824 */ /* 0x000fcc00078e00ff */
[----:B------:R-:W-:-:S04]  /*2900*/  UIADD3 UR7, UPT, UPT, UR7, 0x10, URZ ;  /* 0x0000001007077890 */ /* 0x000fc8000fffe0ff */
[----:B------:R-:W-:-:S06]  /*2910*/  USHF.L.U32 UR7, UR14, UR7, URZ ;  /* 0x000000070e077299 */ /* 0x000fcc00080006ff */
[----:B------:R-:W-:-:S05]  /*2920*/  LOP3.LUT R0, R0, UR7, RZ, 0xfc, !PT ;  /* 0x0000000700007c12 */ /* 0x000fca000f8efcff */
[----:B------:R1:W-:Y:S04]  /*2930*/  ATOMS.OR RZ, [UR6], R0 ;  /* 0x00000000ffff798c */ /* 0x0003e8000b000006 */
[----:B------:R1:W-:Y:S01]  /*2940*/  STS [UR4+0x78], R3 ;  /* 0x00007803ff007988 */ /* 0x0003e20008000804 */
[----:B------:R-:W-:Y:S05]  /*2950*/  BRA `(.L_x_46) ;  /* 0x0000000000107947 */ /* 0x000fea0003800000 */
.L_x_45:
[----:B------:R-:W-:Y:S02]  /*2960*/  MOV R0, 0xffffffff ;  /* 0xffffffff00007802 */ /* 0x000fe40000000f00 */
[----:B------:R-:W-:-:S03]  /*2970*/  MOV R2, 0x29a0 ;  /* 0x000029a000027802 */ /* 0x000fc60000000f00 */
[----:B------:R1:W-:Y:S04]  /*2980*/  STS [UR4+0x78], R0 ;  /* 0x00007800ff007988 */ /* 0x0003e80008000804 */
[----:B-1----:R-:W-:Y:S05]  /*2990*/  CALL.REL.NOINC `($__internal_1_$__cuda_sm10x_tcgen05_guardrail_trap_phase_invalid_during_alloc) ;  /* 0x00000024007c7944 */ /* 0x002fea0003c00000 */
.L_x_46:
[----:B------:R-:W-:Y:S05]  /*29a0*/  WARPSYNC.ALL ;  /* 0x0000000000007948 */ /* 0x000fea0003800000 */
[----:B------:R-:W-:Y:S01]  /*29b0*/  NOP ;  /* 0x0000000000007918 */ /* 0x000fe20000000000 */
.L_x_44:
[----:B------:R-:W4:Y:S08]  /*29c0*/  S2UR UR4, SR_CgaCtaId ;  /* 0x00000000000479c3 */ /* 0x000f300000008800 */
[----:B------:R-:W-:Y:S06]  /*29d0*/  BAR.SYNC.DEFER_BLOCKING 0x3, 0xa0 ;  /* 0x00c2800000007b1d */ /* 0x000fec0000010000 */
[----:B------:R-:W-:-:S02]  /*29e0*/  UMOV UR5, 0x400 ;  /* 0x0000040000057882 */ /* 0x000fc40000000000 */
[----:B----4-:R-:W-:-:S06]  /*29f0*/  ULEA UR4, UR4, UR5, 0x18 ;  /* 0x0000000504047291 */ /* 0x010fcc000f8ec0ff */
[----:B------:R-:W-:-:S05]  /*2a00*/  MOV R87, UR4 ;  /* 0x0000000400577c02 */ /* 0x000fca0008000f00 */
[----:B------:R4:W1:Y:S01]  /*2a10*/  LDS R120, [R87+0x78] ;  /* 0x0000780057787984 */ /* 0x0008620000000800 */
[----:B------:R-:W5:Y:S02]  /*2a20*/  SYNCS.PHASECHK.TRANS64.TRYWAIT P0, [R87+URZ+0x50], RZ ;  /* 0x000050ff570075a7 */ /* 0x000f6400080011ff */
[----:B-1--45:R-:W-:Y:S05]  /*2a30*/  @!P0 BRA `(.L_x_49) ;  /* 0x0000002400048947 */ /* 0x032fea0003800000 */
.L_x_88:
[----:B------:R-:W4:Y:S01]  /*2a40*/  LDS.128 R88, [R87+0x38410] ;  /* 0x0384100057587984 */ /* 0x000f220000000c00 */
[----:B--23--:R-:W-:Y:S01]  /*2a50*/  HFMA2 R0, -RZ, RZ, 0, 5.9604644775390625e-08 ;  /* 0x00000001ff007431 */ /* 0x00cfe200000001ff */
[----:B------:R2:W-:Y:S06]  /*2a60*/  MEMBAR.ALL.CTA ;  /* 0x0000000000007992 */ /* 0x0005ec0000008000 */
[----:B--2---:R-:W2:Y:S02]  /*2a70*/  FENCE.VIEW.ASYNC.S ;  /* 0x00000000000073c6 */ /* 0x004ea40000000000 */
[----:B--2---:R2:W-:Y:S01]  /*2a80*/  SYNCS.ARRIVE.TRANS64.ART0 RZ, [R87+URZ+0x60], R0 ;  /* 0x0000600057ff79a7 */ /* 0x0045e200085000ff */
[----:B----4-:R-:W-:-:S13]  /*2a90*/  ISETP.NE.AND P0, PT, R91, 0x1, PT ;  /* 0x000000015b00780c */ /* 0x010fda0003f05270 */
[----:B--2---:R-:W-:Y:S05]  /*2aa0*/  @P0 BRA `(.L_x_50) ;  /* 0x0000001800c80947 */ /* 0x004fea0003800000 */
[C---:B------:R-:W-:Y:S01]  /*2ab0*/  IMAD.SHL.U32 R4, R104.reuse, 0x20, RZ ;  /* 0x0000002068047824 */ /* 0x040fe200078e00ff */
[----:B------:R-:W-:Y:S01]  /*2ac0*/  SHF.R.U32.HI R3, RZ, 0x5, R104 ;  /* 0x00000005ff037819 */ /* 0x000fe20000011668 */
[----:B------:R-:W-:Y:S01]  /*2ad0*/  IMAD.SHL.U32 R2, R104, 0x80, RZ ;  /* 0x0000008068027824 */ /* 0x000fe200078e00ff */
[----:B------:R-:W2:Y:S01]  /*2ae0*/  S2UR UR8, SR_CgaCtaId ;  /* 0x00000000000879c3 */ /* 0x000ea20000008800 */
[----:B------:R-:W3:Y:S01]  /*2af0*/  S2R R102, SR_LANEID ;  /* 0x0000000000667919 */ /* 0x000ee20000000000 */
[----:B------:R-:W-:Y:S01]  /*2b00*/  LOP3.LUT R4, R4, 0x3e0, RZ, 0xc0, !PT ;  /* 0x000003e004047812 */ /* 0x000fe200078ec0ff */
[----:B------:R-:W-:Y:S01]  /*2b10*/  IMAD R119, R121, 0x4, R87 ;  /* 0x0000000479777824 */ /* 0x000fe200078e0257 */
[----:B------:R-:W-:Y:S01]  /*2b20*/  LOP3.LUT R2, R2, 0xf80, RZ, 0xc0, !PT ;  /* 0x00000f8002027812 */ /* 0x000fe200078ec0ff */
[----:B------:R-:W-:Y:S01]  /*2b30*/  IMAD.MOV.U32 R108, RZ, RZ, 0x1 ;  /* 0x00000001ff6c7424 */ /* 0x000fe200078e00ff */
[----:B------:R-:W-:Y:S01]  /*2b40*/  UMOV UR9, 0x400 ;  /* 0x0000040000097882 */ /* 0x000fe20000000000 */
[C---:B------:R-:W-:Y:S01]  /*2b50*/  IMAD R4, R3.reuse, 0x400, R4 ;  /* 0x0000040003047824 */ /* 0x040fe200078e0204 */
[----:B------:R-:W4:Y:S01]  /*2b60*/  LDCU.64 UR10, c[0x0][0x348] ;  /* 0x00006900ff0a77ac */ /* 0x000f220008000a00 */
[----:B------:R-:W-:-:S02]  /*2b70*/  IMAD R2, R3, 0x1000, R2 ;  /* 0x0000100003027824 */ /* 0x000fc400078e0202 */
[C---:B------:R-:W-:Y:S02]  /*2b80*/  IMAD.IADD R4, R87.reuse, 0x1, R4 ;  /* 0x0000000157047824 */ /* 0x040fe400078e0204 */
[----:B------:R-:W-:Y:S02]  /*2b90*/  IMAD.IADD R2, R87, 0x1, R2 ;  /* 0x0000000157027824 */ /* 0x000fe400078e0202 */
[C---:B------:R-:W-:Y:S02]  /*2ba0*/  VIADD R7, R4.reuse, 0x4410 ;  /* 0x0000441004077836 */ /* 0x040fe40000000000 */
[----:B------:R-:W-:Y:S02]  /*2bb0*/  VIADD R4, R4, 0x4400 ;  /* 0x0000440004047836 */ /* 0x000fe40000000000 */
[C---:B------:R-:W-:Y:S01]  /*2bc0*/  VIADD R5, R2.reuse, 0x430 ;  /* 0x0000043002057836 */ /* 0x040fe20000000000 */
[----:B------:R-:W-:Y:S01]  /*2bd0*/  SHF.R.U32.HI R118, RZ, 0x3, R7 ;  /* 0x00000003ff767819 */ /* 0x000fe20000011607 */
[----:B------:R-:W-:Y:S01]  /*2be0*/  VIADD R6, R2, 0x420 ;  /* 0x0000042002067836 */ /* 0x000fe20000000000 */
[----:B------:R-:W-:Y:S01]  /*2bf0*/  SHF.R.U32.HI R117, RZ, 0x3, R4 ;  /* 0x00000003ff757819 */ /* 0x000fe20000011604 */
[----:B------:R-:W-:Y:S01]  /*2c00*/  IMAD.MOV.U32 R106, RZ, RZ, RZ ;  /* 0x000000ffff6a7224 */ /* 0x000fe200078e00ff */
[----:B------:R-:W-:Y:S01]  /*2c10*/  SHF.R.U32.HI R116, RZ, 0x3, R5 ;  /* 0x00000003ff747819 */ /* 0x000fe20000011605 */
[----:B------:R-:W-:Y:S01]  /*2c20*/  IMAD.MOV.U32 R105, RZ, RZ, RZ ;  /* 0x000000ffff697224 */ /* 0x000fe200078e00ff */
[----:B------:R-:W-:Y:S01]  /*2c30*/  LOP3.LUT R117, R4, 0x10, R117, 0x78, !PT ;  /* 0x0000001004757812 */ /* 0x000fe200078e7875 */
[C---:B------:R-:W-:Y:S01]  /*2c40*/  VIADD R4, R2.reuse, 0x400 ;  /* 0x0000040002047836 */ /* 0x040fe20000000000 */
[----:B------:R-:W-:Y:S01]  /*2c50*/  LOP3.LUT R116, R5, 0x70, R116, 0x78, !PT ;  /* 0x0000007005747812 */ /* 0x000fe200078e7874 */
[----:B------:R-:W-:Y:S01]  /*2c60*/  VIADD R5, R2, 0x410 ;  /* 0x0000041002057836 */ /* 0x000fe20000000000 */
[----:B------:R-:W-:Y:S01]  /*2c70*/  SHF.R.U32.HI R115, RZ, 0x3, R6 ;  /* 0x00000003ff737819 */ /* 0x000fe20000011606 */
[----:B------:R-:W-:Y:S01]  /*2c80*/  IMAD R110, R3, 0x200000, R120 ;  /* 0x00200000036e7824 */ /* 0x000fe200078e0278 */
[----:B------:R-:W-:Y:S01]  /*2c90*/  SHF.R.U32.HI R113, RZ, 0x3, R4 ;  /* 0x00000003ff717819 */ /* 0x000fe20000011604 */
[----:B--2---:R-:W-:Y:S01]  /*2ca0*/  ULEA UR7, UR8, UR9, 0x18 ;  /* 0x0000000908077291 */ /* 0x004fe2000f8ec0ff */
[----:B------:R-:W-:-:S02]  /*2cb0*/  SHF.R.U32.HI R114, RZ, 0x3, R5 ;  /* 0x00000003ff727819 */ /* 0x000fc40000011605 */
[----:B------:R-:W-:Y:S01]  /*2cc0*/  LOP3.LUT R115, R6, 0x70, R115, 0x78, !PT ;  /* 0x0000007006737812 */ /* 0x000fe200078e7873 */
[C---:B------:R-:W-:Y:S01]  /*2cd0*/  VIADD R6, R2.reuse, 0x460 ;  /* 0x0000046002067836 */ /* 0x040fe20000000000 */
[----:B------:R-:W-:Y:S01]  /*2ce0*/  LOP3.LUT R114, R5, 0x70, R114, 0x78, !PT ;  /* 0x0000007005727812 */ /* 0x000fe200078e7872 */
[----:B------:R-:W-:Y:S01]  /*2cf0*/  VIADD R5, R2, 0x470 ;  /* 0x0000047002057836 */ /* 0x000fe20000000000 */
[----:B------:R-:W-:Y:S01]  /*2d00*/  LOP3.LUT R113, R4, 0x70, R113, 0x78, !PT ;  /* 0x0000007004717812 */ /* 0x000fe200078e7871 */
[C---:B------:R-:W-:Y:S01]  /*2d10*/  VIADD R4, R2.reuse, 0x450 ;  /* 0x0000045002047836 */ /* 0x040fe20000000000 */
[----:B------:R-:W-:Y:S01]  /*2d20*/  SHF.R.U32.HI R111, RZ, 0x3, R6 ;  /* 0x00000003ff6f7819 */ /* 0x000fe20000011606 */
[----:B------:R-:W-:Y:S01]  /*2d30*/  VIADD R2, R2, 0x440 ;  /* 0x0000044002027836 */ /* 0x000fe20000000000 */
[----:B------:R-:W-:Y:S02]  /*2d40*/  SHF.R.U32.HI R112, RZ, 0x3, R5 ;  /* 0x00000003ff707819 */ /* 0x000fe40000011605 */
[----:B------:R-:W-:-:S02]  /*2d50*/  SHF.R.U32.HI R109, RZ, 0x3, R4 ;  /* 0x00000003ff6d7819 */ /* 0x000fc40000011604 */
[----:B------:R-:W-:Y:S02]  /*2d60*/  SHF.R.U32.HI R107, RZ, 0x3, R2 ;  /* 0x00000003ff6b7819 */ /* 0x000fe40000011602 */
[----:B------:R-:W-:Y:S02]  /*2d70*/  LOP3.LUT R118, R7, 0x10, R118, 0x78, !PT ;  /* 0x0000001007767812 */ /* 0x000fe400078e7876 */
[----:B------:R-:W-:Y:S02]  /*2d80*/  LOP3.LUT R112, R5, 0x70, R112, 0x78, !PT ;  /* 0x0000007005707812 */ /* 0x000fe400078e7870 */
[----:B------:R-:W-:Y:S02]  /*2d90*/  LOP3.LUT R111, R6, 0x70, R111, 0x78, !PT ;  /* 0x00000070066f7812 */ /* 0x000fe400078e786f */
[----:B------:R-:W-:Y:S02]  /*2da0*/  LOP3.LUT R109, R4, 0x70, R109, 0x78, !PT ;  /* 0x00000070046d7812 */ /* 0x000fe400078e786d */
[----:B---34-:R-:W-:-:S07]  /*2db0*/  LOP3.LUT R107, R2, 0x70, R107, 0x78, !PT ;  /* 0x00000070026b7812 */ /* 0x018fce00078e786b */
.L_x_63:
[----:B------:R-:W2:Y:S01]  /*2dc0*/  LDC.64 R6, c[0x0][0x750] ;  /* 0x0001d400ff067b82 */ /* 0x000ea20000000a00 */
[----:B------:R-:W-:-:S04]  /*2dd0*/  SHF.L.U32 R123, R88, 0x7, RZ ;  /* 0x00000007587b7819 */ /* 0x000fc800000006ff */
[----:B------:R-:W-:-:S03]  /*2de0*/  IADD3 R5, PT, PT, R123, R104, RZ ;  /* 0x000000687b057210 */ /* 0x000fc60007ffe0ff */
[----:B------:R-:W3:Y:S01]  /*2df0*/  LDC.64 R2, c[0x0][0x758] ;  /* 0x0001d600ff027b82 */ /* 0x000ee20000000a00 */
[----:B--2---:R-:W-:-:S05]  /*2e00*/  IMAD.WIDE R6, R90, 0x4, R6 ;  /* 0x000000045a067825 */ /* 0x004fca00078e0206 */
[----:B------:R2:W5:Y:S01]  /*2e10*/  LDG.E R122, desc[UR22][R6.64] ;  /* 0x00000016067a7981 */ /* 0x000562000c1e1900 */
[----:B---3--:R-:W-:Y:S01]  /*2e20*/  IMAD.WIDE R4, R5, 0x4, R2 ;  /* 0x0000000405047825 */ /* 0x008fe200078e0202 */
[----:B------:R-:W-:-:S04]  /*2e30*/  SHF.L.U32 R2, R105, 0x1f, RZ ;  /* 0x0000001f69027819 */ /* 0x000fc800000006ff */
[----:B------:R2:W5:Y:S01]  /*2e40*/  LDG.E R88, desc[UR22][R4.64] ;  /* 0x0000001604587981 */ /* 0x000562000c1e1900 */
[----:B------:R-:W3:Y:S01]  /*2e50*/  SYNCS.PHASECHK.TRANS64.TRYWAIT P0, [R87+URZ+0x40], R2 ;  /* 0x00004002570075a7 */ /* 0x000ee200080011ff */
[----:B------:R-:W-:Y:S02]  /*2e60*/  ISETP.NE.AND P4, PT, R105, RZ, PT ;  /* 0x000000ff6900720c */ /* 0x000fe40003f85270 */
[----:B------:R-:W-:Y:S01]  /*2e70*/  MOV R103, R90 ;  /* 0x0000005a00677202 */ /* 0x000fe20000000f00 */
[----:B--23--:R-:W-:Y:S10]  /*2e80*/  @!P0 BRA `(.L_x_51) ;  /* 0x0000002000048947 */ /* 0x00cff40003800000 */
.L_x_90:
[----:B------:R-:W-:Y:S01]  /*2e90*/  SHF.R.S32.HI R86, RZ, 0x1f, R90 ;  /* 0x0000001fff567819 */ /* 0x000fe2000001145a */
[----:B------:R-:W-:Y:S01]  /*2ea0*/  IMAD R125, R105, 0xd0, R110 ;  /* 0x000000d0697d7824 */ /* 0x000fe200078e026e */
[----:B------:R-:W-:Y:S02]  /*2eb0*/  CS2R R128, SRZ ;  /* 0x0000000000807805 */ /* 0x000fe4000001ff00 */
[----:B------:R-:W-:-:S07]  /*2ec0*/  CS2R R126, SRZ ;  /* 0x00000000007e7805 */ /* 0x000fce000001ff00 */
.L_x_58:
[----:B------:R-:W-:Y:S01]  /*2ed0*/  IADD3 R124, PT, PT, R128, 0x3, RZ ;  /* 0x00000003807c7810 */ /* 0x000fe20007ffe0ff */
[----:B------:R-:W-:Y:S05]  /*2ee0*/  WARPSYNC.ALL ;  /* 0x0000000000007948 */ /* 0x000fea0003800000 */
[----:B------:R-:W-:Y:S01]  /*2ef0*/  NOP ;  /* 0x0000000000007918 */ /* 0x000fe20000000000 */
[----:B------:R-:W-:Y:S01]  /*2f00*/  SEL R124, R124, R127, !P4 ;  /* 0x0000007f7c7c7207 */ /* 0x000fe20006000000 */
[----:B------:R-:W-:Y:S01]  /*2f10*/  BSSY.RECONVERGENT B0, `(.L_x_52) ;  /* 0x000003a000007945 */ /* 0x000fe20003800200 */
[----:B------:R-:W-:Y:S02]  /*2f20*/  ISETP.NE.AND P0, PT, R126, RZ, PT ;  /* 0x000000ff7e00720c */ /* 0x000fe40003f05270 */
[----:B------:R-:W-:-:S04]  /*2f30*/  SHF.L.U32 R90, R124, 0x6, RZ ;  /* 0x000000067c5a7819 */ /* 0x000fc800000006ff */
[----:B------:R-:W-:-:S04]  /*2f40*/  IADD3 R2, PT, PT, R125, R90, RZ ;  /* 0x0000005a7d027210 */ /* 0x000fc80007ffe0ff */
[----:B------:R-:W-:-:S13]  /*2f50*/  R2UR UR4, R2 ;  /* 0x00000000020472ca */ /* 0x000fda00000e0000 */
[----:B------:R-:W3:Y:S01]  /*2f60*/  LDTM.x32 R36, tmem[UR4+0x20] ;  /* 0x00002004002479ee */ /* 0x000ee200082c0000 */
[----:B------:R-:W-:-:S13]  /*2f70*/  R2UR UR4, R2 ;  /* 0x00000000020472ca */ /* 0x000fda00000e0000 */
[----:B-1----:R-:W4:Y:S01]  /*2f80*/  LDTM.x32 R4, tmem[UR4] ;  /* 0x00000004000479ee */ /* 0x002f2200082c0000 */
[-C--:B--23-5:R-:W-:Y:S02]  /*2f90*/  FMUL2 R2, R36.F32x2.HI_LO, R122.reuse.F32 ;  /* 0x0000007a2402724a */ /* 0x0acfe40001000000 */
[-C--:B------:R-:W-:Y:S02]  /*2fa0*/  FMUL2 R36, R40.F32x2.HI_LO, R122.reuse.F32 ;  /* 0x0000007a2824724a */ /* 0x080fe40001000000 */
[-C--:B------:R-:W-:Y:S02]  /*2fb0*/  FMUL2 R40, R44.F32x2.HI_LO, R122.reuse.F32 ;  /* 0x0000007a2c28724a */ /* 0x080fe40001000000 */
[-C--:B------:R-:W-:Y:S02]  /*2fc0*/  FMUL2 R44, R48.F32x2.HI_LO, R122.reuse.F32 ;  /* 0x0000007a302c724a */ /* 0x080fe40001000000 */
[-C--:B------:R-:W-:Y:S02]  /*2fd0*/  FMUL2 R48, R52.F32x2.HI_LO, R122.reuse.F32 ;  /* 0x0000007a3430724a */ /* 0x080fe40001000000 */
[----:B------:R-:W-:-:S02]  /*2fe0*/  FMUL2 R38, R38.F32x2.HI_LO, R122.F32 ;  /* 0x0000007a2626724a */ /* 0x000fc40001000000 */
[-C--:B------:R-:W-:Y:S02]  /*2ff0*/  FMUL2 R42, R42.F32x2.HI_LO, R122.reuse.F32 ;  /* 0x0000007a2a2a724a */ /* 0x080fe40001000000 */
[-C--:B------:R-:W-:Y:S02]  /*3000*/  FMUL2 R46, R46.F32x2.HI_LO, R122.reuse.F32 ;  /* 0x0000007a2e2e724a */ /* 0x080fe40001000000 */
[-C--:B------:R-:W-:Y:S02]  /*3010*/  FMUL2 R50, R50.F32x2.HI_LO, R122.reuse.F32 ;  /* 0x0000007a3232724a */ /* 0x080fe40001000000 */
[-C--:B------:R-:W-:Y:S02]  /*3020*/  FMUL2 R54, R54.F32x2.HI_LO, R122.reuse.F32 ;  /* 0x0000007a3636724a */ /* 0x080fe40001000000 */
[-C--:B------:R-:W-:Y:S02]  /*3030*/  FMUL2 R52, R56.F32x2.HI_LO, R122.reuse.F32 ;  /* 0x0000007a3834724a */ /* 0x080fe40001000000 */
[----:B------:R-:W-:-:S02]  /*3040*/  FMUL2 R58, R58.F32x2.HI_LO, R122.F32 ;  /* 0x0000007a3a3a724a */ /* 0x000fc40001000000 */
[-C--:B------:R-:W-:Y:S02]  /*3050*/  FMUL2 R56, R60.F32x2.HI_LO, R122.reuse.F32 ;  /* 0x0000007a3c38724a */ /* 0x080fe40001000000 */
[-C--:B------:R-:W-:Y:S02]  /*3060*/  FMUL2 R60, R64.F32x2.HI_LO, R122.reuse.F32 ;  /* 0x0000007a403c724a */ /* 0x080fe40001000000 */
[----:B----4-:R-:W-:Y:S01]  /*3070*/  FMUL2 R70, R8.F32x2.HI_LO, R122.F32 ;  /* 0x0000007a0846724a */ /* 0x010fe20001000000 */
[----:B------:R-:W-:Y:S01]  /*3080*/  F2FP.BF16.F32.PACK_AB R8, R3, R2 ;  /* 0x000000020308723e */ /* 0x000fe200000010ff */
[----:B------:R-:W-:Y:S01]  /*3090*/  FMUL2 R72, R10.F32x2.HI_LO, R122.F32 ;  /* 0x0000007a0a48724a */ /* 0x000fe20001000000 */
        /* <DEDUP_REMOVED lines=21> */
[----:B------:R-:W-:-:S02]  /*31f0*/  FMUL2 R24, R24.F32x2.HI_LO, R122.F32 ;  /* 0x0000007a1818724a */ /* 0x000fc40001000000 */
[-C--:B------:R-:W-:Y:S02]  /*3200*/  FMUL2 R26, R26.F32x2.HI_LO, R122.reuse.F32 ;  /* 0x0000007a1a1a724a */ /* 0x080fe40001000000 */
[-C--:B------:R-:W-:Y:S02]  /*3210*/  FMUL2 R28, R28.F32x2.HI_LO, R122.reuse.F32 ;  /* 0x0000007a1c1c724a */ /* 0x080fe40001000000 */
[-C--:B------:R-:W-:Y:S02]  /*3220*/  FMUL2 R30, R30.F32x2.HI_LO, R122.reuse.F32 ;  /* 0x0000007a1e1e724a */ /* 0x080fe40001000000 */
[-C--:B------:R-:W-:Y:S02]  /*3230*/  FMUL2 R32, R32.F32x2.HI_LO, R122.reuse.F32 ;  /* 0x0000007a2020724a */ /* 0x080fe40001000000 */
[----:B------:R-:W-:Y:S01]  /*3240*/  FMUL2 R34, R34.F32x2.HI_LO, R122.F32 ;  /* 0x0000007a2222724a */ /* 0x000fe20001000000 */
[----:B------:R-:W-:Y:S06]  /*3250*/  @P0 BRA `(.L_x_53) ;  /* 0x0000000000140947 */ /* 0x000fec0003800000 */
[----:B------:R-:W-:Y:S01]  /*3260*/  ELECT P0, URZ, PT ;  /* 0x0000000000ff782f */ /* 0x000fe20003800000 */
[----:B------:R-:W-:Y:S01]  /*3270*/  NOP ;  /* 0x0000000000007918 */ /* 0x000fe20000000000 */
[----:B------:R-:W-:-:S11]  /*3280*/  LOP3.LUT R105, R105, 0x1, RZ, 0x3c, !PT ;  /* 0x0000000169697812 */ /* 0x000fd600078e3cff */
[----:B------:R-:W-:-:S04]  /*3290*/  @P0 IMAD.MOV.U32 R4, RZ, RZ, 0x1 ;  /* 0x00000001ff040424 */ /* 0x000fc800078e00ff */
[----:B------:R2:W-:Y:S03]  /*32a0*/  @P0 SYNCS.ARRIVE.TRANS64.ART0 RZ, [R87+URZ+0x48], R4 ;  /* 0x0000480457ff09a7 */ /* 0x0005e600085000ff */
.L_x_53:
[----:B------:R-:W-:Y:S05]  /*32b0*/  BSYNC.RECONVERGENT B0 ;  /* 0x0000000000007941 */ /* 0x000fea0003800200 */
.L_x_52:
[----:B------:R-:W-:Y:S01]  /*32c0*/  F2FP.BF16.F32.PACK_AB R20, R57, R56 ;  /* 0x000000383914723e */ /* 0x000fe200000010ff */
[----:B------:R3:W-:Y:S01]  /*32d0*/  STS.128 [R107], R8 ;  /* 0x000000086b007388 */ /* 0x0007e20000000c00 */
[----:B------:R-:W-:Y:S02]  /*32e0*/  F2FP.BF16.F32.PACK_AB R21, R63, R62 ;  /* 0x0000003e3f15723e */ /* 0x000fe400000010ff */
[----:B------:R-:W-:Y:S01]  /*32f0*/  F2FP.BF16.F32.PACK_AB R22, R61, R60 ;  /* 0x0000003c3d16723e */ /* 0x000fe200000010ff */
[----:B------:R4:W-:Y:S01]  /*3300*/  STS.128 [R109], R12 ;  /* 0x0000000c6d007388 */ /* 0x0009e20000000c00 */
[----:B------:R-:W-:Y:S02]  /*3310*/  F2FP.BF16.F32.PACK_AB R23, R67, R66 ;  /* 0x000000424317723e */ /* 0x000fe400000010ff */
[----:B--2---:R-:W-:Y:S01]  /*3320*/  F2FP.BF16.F32.PACK_AB R4, R65, R64 ;  /* 0x000000404104723e */ /* 0x004fe200000010ff */
[----:B------:R2:W-:Y:S01]  /*3330*/  STS.128 [R111], R16 ;  /* 0x000000106f007388 */ /* 0x0005e20000000c00 */
[----:B------:R-:W-:-:S02]  /*3340*/  F2FP.BF16.F32.PACK_AB R5, R69, R68 ;  /* 0x000000444505723e */ /* 0x000fc400000010ff */
[----:B------:R-:W-:Y:S01]  /*3350*/  F2FP.BF16.F32.PACK_AB R6, R71, R70 ;  /* 0x000000464706723e */ /* 0x000fe200000010ff */
[----:B------:R1:W-:Y:S01]  /*3360*/  STS.128 [R112], R20 ;  /* 0x0000001470007388 */ /* 0x0003e20000000c00 */
[----:B------:R-:W-:Y:S02]  /*3370*/  F2FP.BF16.F32.PACK_AB R7, R73, R72 ;  /* 0x000000484907723e */ /* 0x000fe400000010ff */
[----:B------:R-:W-:Y:S02]  /*3380*/  ISETP.NE.AND P2, PT, R121, RZ, PT ;  /* 0x000000ff7900720c */ /* 0x000fe40003f45270 */
[C---:B------:R-:W-:Y:S01]  /*3390*/  ISETP.GE.U32.AND P3, PT, R126.reuse, 0x6, PT ;  /* 0x000000067e00780c */ /* 0x040fe20003f66070 */
[----:B------:R1:W-:Y:S01]  /*33a0*/  STS.128 [R113], R4 ;  /* 0x0000000471007388 */ /* 0x0003e20000000c00 */
[----:B------:R-:W-:Y:S01]  /*33b0*/  VIADD R126, R126, 0x2 ;  /* 0x000000027e7e7836 */ /* 0x000fe20000000000 */
[----:B---3--:R-:W-:Y:S02]  /*33c0*/  F2FP.BF16.F32.PACK_AB R8, R75, R74 ;  /* 0x0000004a4b08723e */ /* 0x008fe400000010ff */
[----:B------:R-:W-:-:S02]  /*33d0*/  F2FP.BF16.F32.PACK_AB R9, R77, R76 ;  /* 0x0000004c4d09723e */ /* 0x000fc400000010ff */
[----:B------:R-:W-:Y:S02]  /*33e0*/  F2FP.BF16.F32.PACK_AB R10, R79, R78 ;  /* 0x0000004e4f0a723e */ /* 0x000fe400000010ff */
[----:B------:R-:W-:Y:S02]  /*33f0*/  F2FP.BF16.F32.PACK_AB R11, R81, R80 ;  /* 0x00000050510b723e */ /* 0x000fe400000010ff */
[----:B----4-:R-:W-:Y:S02]  /*3400*/  F2FP.BF16.F32.PACK_AB R12, R83, R82 ;  /* 0x00000052530c723e */ /* 0x010fe400000010ff */
[----:B------:R-:W-:Y:S01]  /*3410*/  F2FP.BF16.F32.PACK_AB R13, R85, R84 ;  /* 0x00000054550d723e */ /* 0x000fe200000010ff */
[----:B------:R1:W-:Y:S01]  /*3420*/  STS.128 [R114], R8 ;  /* 0x0000000872007388 */ /* 0x0003e20000000c00 */
[----:B------:R-:W-:Y:S02]  /*3430*/  F2FP.BF16.F32.PACK_AB R14, R25, R24 ;  /* 0x00000018190e723e */ /* 0x000fe400000010ff */
[----:B------:R-:W-:-:S02]  /*3440*/  F2FP.BF16.F32.PACK_AB R15, R27, R26 ;  /* 0x0000001a1b0f723e */ /* 0x000fc400000010ff */
[----:B--2---:R-:W-:Y:S02]  /*3450*/  F2FP.BF16.F32.PACK_AB R16, R29, R28 ;  /* 0x0000001c1d10723e */ /* 0x004fe400000010ff */
[----:B------:R-:W-:Y:S01]  /*3460*/  F2FP.BF16.F32.PACK_AB R17, R31, R30 ;  /* 0x0000001e1f11723e */ /* 0x000fe200000010ff */
[----:B------:R1:W-:Y:S01]  /*3470*/  STS.128 [R115], R12 ;  /* 0x0000000c73007388 */ /* 0x0003e20000000c00 */
[----:B------:R-:W-:Y:S02]  /*3480*/  F2FP.BF16.F32.PACK_AB R18, R33, R32 ;  /* 0x000000202112723e */ /* 0x000fe400000010ff */
[----:B------:R-:W-:-:S05]  /*3490*/  F2FP.BF16.F32.PACK_AB R19, R35, R34 ;  /* 0x000000222313723e */ /* 0x000fca00000010ff */
[----:B------:R1:W-:Y:S01]  /*34a0*/  STS.128 [R116], R16 ;  /* 0x0000001074007388 */ /* 0x0003e20000000c00 */
[----:B------:R2:W-:Y:S06]  /*34b0*/  MEMBAR.ALL.CTA ;  /* 0x0000000000007992 */ /* 0x0005ec0000008000 */
[----:B--2---:R-:W2:Y:S02]  /*34c0*/  FENCE.VIEW.ASYNC.S ;  /* 0x00000000000073c6 */ /* 0x004ea40000000000 */
[----:B--2---:R-:W-:Y:S06]  /*34d0*/  BAR.SYNC.DEFER_BLOCKING 0x2, 0x80 ;  /* 0x0082000000007b1d */ /* 0x004fec0000010000 */
[----:B------:R-:W-:Y:S05]  /*34e0*/  @P2 BRA `(.L_x_54) ;  /* 0x0000000000442947 */ /* 0x000fea0003800000 */
[----:B------:R-:W-:Y:S01]  /*34f0*/  UIADD3 UR12, UP0, UPT, UR10, 0x240, URZ ;  /* 0x000002400a0c7890 */ /* 0x000fe2000ff1e0ff */
[----:B------:R-:W-:Y:S01]  /*3500*/  PLOP3.LUT P0, PT, PT, PT, PT, 0x80, 0x8 ;  /* 0x000000000008781c */ /* 0x000fe20003f0f070 */
[----:B------:R-:W-:Y:S01]  /*3510*/  IMAD R90, R89, 0x100, R90 ;  /* 0x00000100595a7824 */ /* 0x000fe200078e025a */
[----:B-1----:R-:W-:Y:S01]  /*3520*/  IADD3 R4, PT, PT, R87, 0x400, RZ ;  /* 0x0000040057047810 */ /* 0x002fe20007ffe0ff */
[----:B------:R-:W-:-:S12]  /*3530*/  UIADD3.X UR13, UPT, UPT, URZ, UR11, URZ, UP0, !UPT ;  /* 0x0000000bff0d7290 */ /* 0x000fd800087fe4ff */
.L_x_55:
[----:B------:R-:W-:Y:S02]  /*3540*/  PLOP3.LUT P1, PT, P1, P0, PT, 0xf2, 0x2f ;  /* 0x00000000002f781c */ /* 0x000fe40000f21e72 */
[----:B------:R-:W-:-:S08]  /*3550*/  @P0 R2UR P1, UR6, R123 ;  /* 0x000000007b0602ca */ /* 0x000fd00000020000 */
[----:B------:R-:W-:Y:S02]  /*3560*/  PLOP3.LUT P1, PT, P1, P0, PT, 0xf2, 0x2f ;  /* 0x00000000002f781c */ /* 0x000fe40000f21e72 */
[----:B------:R-:W-:-:S08]  /*3570*/  @P0 R2UR.OR P1, UR5, R90 ;  /* 0x000000005a0502ca */ /* 0x000fd00000120000 */
[----:B------:R-:W-:Y:S02]  /*3580*/  PLOP3.LUT P1, PT, P1, P0, PT, 0xf2, 0x2f ;  /* 0x00000000002f781c */ /* 0x000fe40000f21e72 */
[----:B------:R-:W-:-:S08]  /*3590*/  @P0 R2UR.OR P1, UR4, R4 ;  /* 0x00000000040402ca */ /* 0x000fd00000120000 */
[----:B------:R-:W-:Y:S02]  /*35a0*/  @P0 PLOP3.LUT P0, PT, P1, PT, PT, 0x80, 0x8 ;  /* 0x000000000008081c */ /* 0x000fe40000f0f070 */
[----:B------:R-:W-:-:S03]  /*35b0*/  PLOP3.LUT P1, PT, PT, PT, PT, 0x80, 0x8 ;  /* 0x000000000008781c */ /* 0x000fc60003f2f070 */
[----:B------:R1:W-:Y:S08]  /*35c0*/  UTMASTG.2D [UR4], [UR12], desc[URZ] ;  /* 0x0000ff040c0073b5 */ /* 0x0003f00008009000 */
[----:B-1----:R-:W-:Y:S05]  /*35d0*/  @P0 BRA.U.ANY `(.L_x_55) ;  /* 0xfffffffd00d80947 */ /* 0x002fea000393ffff */
[----:B------:R0:W-:Y:S01]  /*35e0*/  UTMACMDFLUSH ;  /* 0x00000000000079b7 */ /* 0x0001e20000000000 */
[----:B------:R-:W-:-:S04]  /*35f0*/  DEPBAR.LE SB0, 0x0 ;  /* 0x000080000000791a */ /* 0x000fc80000000000 */
.L_x_54:
[----:B------:R-:W-:Y:S01]  /*3600*/  FMUL2 R90, R76.F32x2.HI_LO, -1.4426950216293334961 ;  /* 0xbfb8aa3b4c5a784a */ /* 0x000fe20001000000 */
[----:B------:R-:W-:Y:S01]  /*3610*/  BAR.SYNC.DEFER_BLOCKING 0x2, 0x80 ;  /* 0x0082000000007b1d */ /* 0x000fe20000010000 */
[----:B-1----:R-:W-:Y:S02]  /*3620*/  FMUL2 R8, R30.F32x2.HI_LO, -1.4426950216293334961 ;  /* 0xbfb8aa3b1e08784a */ /* 0x002fe40001000000 */
[----:B------:R-:W-:Y:S02]  /*3630*/  FMUL2 R92, R74.F32x2.HI_LO, -1.4426950216293334961 ;  /* 0xbfb8aa3b4a5c784a */ /* 0x000fe40001000000 */
[----:B------:R-:W-:Y:S01]  /*3640*/  FMUL2 R10, R28.F32x2.HI_LO, -1.4426950216293334961 ;  /* 0xbfb8aa3b1c0a784a */ /* 0x000fe20001000000 */
[----:B------:R-:W-:Y:S01]  /*3650*/  MUFU.EX2 R90, R90 ;  /* 0x0000005a005a7308 */ /* 0x000fe20000000800 */
[----:B------:R-:W-:Y:S02]  /*3660*/  FMUL2 R20, R80.F32x2.HI_LO, -1.4426950216293334961 ;  /* 0xbfb8aa3b5014784a */ /* 0x000fe40001000000 */
[----:B------:R-:W-:-:S02]  /*3670*/  FMUL2 R4, R34.F32x2.HI_LO, -1.4426950216293334961 ;  /* 0xbfb8aa3b2204784a */ /* 0x000fc40001000000 */
[----:B------:R-:W-:Y:S02]  /*3680*/  FMUL2 R22, R78.F32x2.HI_LO, -1.4426950216293334961 ;  /* 0xbfb8aa3b4e16784a */ /* 0x000fe40001000000 */
[----:B------:R-:W-:Y:S01]  /*3690*/  FMUL2 R6, R32.F32x2.HI_LO, -1.4426950216293334961 ;  /* 0xbfb8aa3b2006784a */ /* 0x000fe20001000000 */
[----:B------:R-:W1:Y:S01]  /*36a0*/  MUFU.EX2 R91, R91 ;  /* 0x0000005b005b7308 */ /* 0x000e620000000800 */
[----:B------:R-:W-:Y:S02]  /*36b0*/  FMUL2 R100, R64.F32x2.HI_LO, -1.4426950216293334961 ;  /* 0xbfb8aa3b4064784a */ /* 0x000fe40001000000 */
[----:B------:R-:W-:Y:S02]  /*36c0*/  FMUL2 R98, R68.F32x2.HI_LO, -1.4426950216293334961 ;  /* 0xbfb8aa3b4462784a */ /* 0x000fe40001000000 */
[----:B------:R-:W-:Y:S02]  /*36d0*/  FMUL2 R96, R70.F32x2.HI_LO, -1.4426950216293334961 ;  /* 0xbfb8aa3b4660784a */ /* 0x000fe40001000000 */
[----:B------:R-:W-:Y:S01]  /*36e0*/  FMUL2 R94, R72.F32x2.HI_LO, -1.4426950216293334961 ;  /* 0xbfb8aa3b485e784a */ /* 0x000fe20001000000 */
[----:B------:R-:W-:Y:S01]  /*36f0*/  MUFU.EX2 R8, R8 ;  /* 0x0000000800087308 */ /* 0x000fe20000000800 */
[----:B------:R-:W-:-:S02]  /*3700*/  FMUL2 R18, R82.F32x2.HI_LO, -1.4426950216293334961 ;  /* 0xbfb8aa3b5212784a */ /* 0x000fc40001000000 */
[----:B------:R-:W-:Y:S02]  /*3710*/  FMUL2 R16, R84.F32x2.HI_LO, -1.4426950216293334961 ;  /* 0xbfb8aa3b5410784a */ /* 0x000fe40001000000 */
[----:B------:R-:W-:Y:S02]  /*3720*/  FMUL2 R14, R24.F32x2.HI_LO, -1.4426950216293334961 ;  /* 0xbfb8aa3b180e784a */ /* 0x000fe40001000000 */
[----:B------:R-:W-:Y:S01]  /*3730*/  FMUL2 R12, R26.F32x2.HI_LO, -1.4426950216293334961 ;  /* 0xbfb8aa3b1a0c784a */ /* 0x000fe20001000000 */
[----:B------:R-:W2:Y:S01]  /*3740*/  MUFU.EX2 R9, R9 ;  /* 0x0000000900097308 */ /* 0x000ea20000000800 */
[----:B-1----:R-:W-:-:S07]  /*3750*/  FADD2 R90, R90.F32x2.HI_LO, 1 ;  /* 0x3f8000005a5a744b */ /* 0x002fce0000200000 */
[----:B------:R-:W-:Y:S08]  /*3760*/  MUFU.EX2 R92, R92 ;  /* 0x0000005c005c7308 */ /* 0x000ff00000000800 */
[----:B------:R-:W1:Y:S01]  /*3770*/  MUFU.EX2 R93, R93 ;  /* 0x0000005d005d7308 */ /* 0x000e620000000800 */
[----:B--2---:R-:W-:-:S07]  /*3780*/  FADD2 R8, R8.F32x2.HI_LO, 1 ;  /* 0x3f8000000808744b */ /* 0x004fce0000200000 */
[----:B------:R-:W-:Y:S08]  /*3790*/  MUFU.EX2 R10, R10 ;  /* 0x0000000a000a7308 */ /* 0x000ff00000000800 */
        /* <DEDUP_REMOVED lines=38> */
[----:B------:R-:W-:Y:S08]  /*3a00*/  MUFU.RCP R90, R90 ;  /* 0x0000005a005a7308 */ /* 0x000ff00000001000 */
[----:B------:R-:W1:Y:S01]  /*3a10*/  MUFU.RCP R91, R91 ;  /* 0x0000005b005b7308 */ /* 0x000e620000001000 */
[----:B--2---:R-:W-:-:S07]  /*3a20*/  FADD2 R12, R12.F32x2.HI_LO, 1 ;  /* 0x3f8000000c0c744b */ /* 0x004fce0000200000 */
[----:B------:R-:W-:Y:S08]  /*3a30*/  MUFU.RCP R8, R8 ;  /* 0x0000000800087308 */ /* 0x000ff00000001000 */
[----:B------:R-:W2:Y:S01]  /*3a40*/  MUFU.RCP R9, R9 ;  /* 0x0000000900097308 */ /* 0x000ea20000001000 */
[----:B-1----:R-:W-:-:S04]  /*3a50*/  FMUL2 R90, R90.F32x2.HI_LO, R76.F32x2.HI_LO ;  /* 0x0000004c5a5a724a */ /* 0x002fc80000000000 */
[----:B------:R-:W-:-:S03]  /*3a60*/  FMUL2 R90, R90.F32x2.HI_LO, R46.F32x2.HI_LO ;  /* 0x0000002e5a5a724a */ /* 0x000fc60000000000 */
[----:B------:R-:W-:Y:S01]  /*3a70*/  MUFU.RCP R92, R92 ;  /* 0x0000005c005c7308 */ /* 0x000fe20000001000 */
[----:B------:R-:W-:-:S07]  /*3a80*/  FMUL2 R90, R90.F32x2.HI_LO, R88.F32 ;  /* 0x000000585a5a724a */ /* 0x000fce0001000000 */
[----:B------:R-:W1:Y:S01]  /*3a90*/  MUFU.RCP R93, R93 ;  /* 0x0000005d005d7308 */ /* 0x000e620000001000 */
[----:B--2---:R-:W-:-:S04]  /*3aa0*/  FMUL2 R8, R8.F32x2.HI_LO, R30.F32x2.HI_LO ;  /* 0x0000001e0808724a */ /* 0x004fc80000000000 */
[----:B------:R-:W-:-:S03]  /*3ab0*/  FMUL2 R8, R8.F32x2.HI_LO, R62.F32x2.HI_LO ;  /* 0x0000003e0808724a */ /* 0x000fc60000000000 */
[----:B------:R-:W-:Y:S01]  /*3ac0*/  MUFU.RCP R10, R10 ;  /* 0x0000000a000a7308 */ /* 0x000fe20000001000 */
[----:B------:R-:W-:-:S07]  /*3ad0*/  FMUL2 R8, R8.F32x2.HI_LO, R88.F32 ;  /* 0x000000580808724a */ /* 0x000fce0001000000 */
        /* <DEDUP_REMOVED lines=29> */
[----:B------:R-:W-:-:S05]  /*3cb0*/  FMUL2 R6, R6.F32x2.HI_LO, R88.F32 ;  /* 0x000000580606724a */ /* 0x000fca0001000000 */
[----:B------:R-:W-:Y:S02]  /*3cc0*/  FMNMX.NAN R28, |R23|, |R7|, !PT ;  /* 0x40000007171c7209 */ /* 0x000fe40007820200 */
[----:B------:R-:W2:Y:S01]  /*3cd0*/  MUFU.RCP R99, R99 ;  /* 0x0000006300637308 */ /* 0x000ea20000001000 */
[----:B-1----:R-:W-:Y:S01]  /*3ce0*/  FMUL2 R100, R100.F32x2.HI_LO, R64.F32x2.HI_LO ;  /* 0x000000406464724a */ /* 0x002fe20000000000 */
[----:B------:R-:W-:-:S03]  /*3cf0*/  F2FP.SATFINITE.E4M3.F32.PACK_AB_MERGE_C R7, R7, R6, RZ ;  /* 0x000000060707723e */ /* 0x000fc600048070ff */
[----:B------:R-:W-:Y:S01]  /*3d00*/  FMUL2 R100, R100.F32x2.HI_LO, R2.F32x2.HI_LO ;  /* 0x000000026464724a */ /* 0x000fe20000000000 */
[-C--:B------:R-:W-:Y:S02]  /*3d10*/  FMNMX.NAN R3, |R90|, |R8|.reuse, !PT ;  /* 0x400000085a037209 */ /* 0x080fe40007820200 */
[----:B------:R-:W-:Y:S01]  /*3d20*/  MUFU.RCP R96, R96 ;  /* 0x0000006000607308 */ /* 0x000fe20000001000 */
[----:B------:R-:W-:Y:S01]  /*3d30*/  F2FP.SATFINITE.E4M3.F32.PACK_AB_MERGE_C R2, R9, R8, RZ ;  /* 0x000000080902723e */ /* 0x000fe200048070ff */
[----:B------:R-:W-:Y:S01]  /*3d40*/  FMUL2 R100, R100.F32x2.HI_LO, R88.F32 ;  /* 0x000000586464724a */ /* 0x000fe20001000000 */
[----:B------:R-:W-:-:S05]  /*3d50*/  FMNMX.NAN R8, |R93|, |R11|, !PT ;  /* 0x4000000b5d087209 */ /* 0x000fca0007820200 */
        /* <DEDUP_REMOVED lines=25> */
[----:B------:R-:W-:Y:S02]  /*3ef0*/  FMNMX3.NAN R3, |R98|, |R16|, R3, !PT ;  /* 0x4000001062037276 */ /* 0x000fe40007820203 */
[----:B------:R-:W2:Y:S01]  /*3f00*/  MUFU.RCP R13, R13 ;  /* 0x0000000d000d7308 */ /* 0x000ea20000001000 */
[----:B-1----:R-:W-:Y:S01]  /*3f10*/  FMUL2 R14, R14.F32x2.HI_LO, R24.F32x2.HI_LO ;  /* 0x000000180e0e724a */ /* 0x002fe20000000000 */
[----:B------:R-:W-:Y:S02]  /*3f20*/  FMNMX.NAN R25, |R92|, |R10|, !PT ;  /* 0x4000000a5c197209 */ /* 0x000fe40007820200 */
[----:B------:R-:W-:Y:S01]  /*3f30*/  FMNMX.NAN R24, |R91|, |R9|, !PT ;  /* 0x400000095b187209 */ /* 0x000fe20007820200 */
[----:B------:R-:W-:Y:S01]  /*3f40*/  FMUL2 R14, R14.F32x2.HI_LO, R52.F32x2.HI_LO ;  /* 0x000000340e0e724a */ /* 0x000fe20000000000 */
[----:B------:R-:W-:Y:S02]  /*3f50*/  F2FP.SATFINITE.E4M3.F32.PACK_AB_MERGE_C R9, R97, R96, RZ ;  /* 0x000000606109723e */ /* 0x000fe400048070ff */
[----:B------:R-:W-:Y:S01]  /*3f60*/  F2FP.SATFINITE.E4M3.F32.PACK_AB_MERGE_C R91, R91, R90, RZ ;  /* 0x0000005a5b5b723e */ /* 0x000fe200048070ff */
[----:B------:R-:W-:Y:S01]  /*3f70*/  FMUL2 R14, R14.F32x2.HI_LO, R88.F32 ;  /* 0x000000580e0e724a */ /* 0x000fe20001000000 */
[----:B------:R-:W-:-:S02]  /*3f80*/  FMNMX3.NAN R24, |R99|, |R17|, R24, !PT ;  /* 0x4000001163187276 */ /* 0x000fc40007820218 */
[----:B------:R-:W-:Y:S02]  /*3f90*/  F2FP.SATFINITE.E4M3.F32.PACK_AB_MERGE_C R17, R17, R16, RZ ;  /* 0x000000101111723e */ /* 0x000fe400048070ff */
[----:B------:R-:W-:Y:S02]  /*3fa0*/  FMNMX3.NAN R28, |R97|, |R15|, R28, !PT ;  /* 0x4000000f611c7276 */ /* 0x000fe4000782021c */
[----:B------:R-:W-:Y:S01]  /*3fb0*/  FMNMX3.NAN R25, |R100|, |R18|, R25, !PT ;  /* 0x4000001264197276 */ /* 0x000fe20007820219 */
[----:B--2---:R-:W-:Y:S01]  /*3fc0*/  FMUL2 R12, R12.F32x2.HI_LO, R26.F32x2.HI_LO ;  /* 0x0000001a0c0c724a */ /* 0x004fe20000000000 */
[----:B------:R-:W-:Y:S02]  /*3fd0*/  F2FP.SATFINITE.E4M3.F32.PACK_AB_MERGE_C R27, R11, R10, RZ ;  /* 0x0000000a0b1b723e */ /* 0x000fe400048070ff */
[----:B------:R-:W-:Y:S01]  /*3fe0*/  FMNMX.NAN R10, |R21|, |R5|, !PT ;  /* 0x40000005150a7209 */ /* 0x000fe20007820200 */
[----:B------:R-:W-:Y:S01]  /*3ff0*/  FMUL2 R12, R12.F32x2.HI_LO, R58.F32x2.HI_LO ;  /* 0x0000003a0c0c724a */ /* 0x000fe20000000000 */
[----:B------:R-:W-:-:S02]  /*4000*/  F2FP.SATFINITE.E4M3.F32.PACK_AB_MERGE_C R11, R21, R20, RZ ;  /* 0x00000014150b723e */ /* 0x000fc400048070ff */
[----:B------:R-:W-:Y:S01]  /*4010*/  FMNMX.NAN R21, |R20|, |R4|, !PT ;  /* 0x4000000414157209 */ /* 0x000fe20007820200 */
[----:B------:R-:W-:Y:S01]  /*4020*/  FMUL2 R12, R12.F32x2.HI_LO, R88.F32 ;  /* 0x000000580c0c724a */ /* 0x000fe20001000000 */
[----:B------:R-:W-:Y:S02]  /*4030*/  F2FP.SATFINITE.E4M3.F32.PACK_AB_MERGE_C R20, R5, R4, RZ ;  /* 0x000000040514723e */ /* 0x000fe400048070ff */
[----:B------:R-:W-:Y:S02]  /*4040*/  F2FP.SATFINITE.E4M3.F32.PACK_AB_MERGE_C R4, R23, R22, RZ ;  /* 0x000000161704723e */ /* 0x000fe400048070ff */
[----:B------:R-:W-:Y:S02]  /*4050*/  FMNMX.NAN R23, |R22|, |R6|, !PT ;  /* 0x4000000616177209 */ /* 0x000fe40007820200 */
[----:B------:R-:W-:Y:S02]  /*4060*/  F2FP.SATFINITE.E4M3.F32.PACK_AB_MERGE_C R22, R99, R98, RZ ;  /* 0x000000626316723e */ /* 0x000fe400048070ff */
[----:B------:R-:W-:-:S02]  /*4070*/  F2FP.SATFINITE.E4M3.F32.PACK_AB_MERGE_C R5, R101, R100, RZ ;  /* 0x000000646505723e */ /* 0x000fc400048070ff */
[----:B------:R-:W-:Y:S02]  /*4080*/  F2FP.SATFINITE.E4M3.F32.PACK_AB_MERGE_C R6, R95, R94, RZ ;  /* 0x0000005e5f06723e */ /* 0x000fe400048070ff */
[----:B------:R-:W-:Y:S02]  /*4090*/  FMNMX3.NAN R101, |R101|, |R19|, R8, !PT ;  /* 0x4000001365657276 */ /* 0x000fe40007820208 */
[----:B------:R-:W-:Y:S02]  /*40a0*/  PRMT R8, R5, 0x5410, R22 ;  /* 0x0000541005087816 */ /* 0x000fe40000000016 */
[----:B------:R-:W-:Y:S02]  /*40b0*/  PRMT R9, R9, 0x5410, R6 ;  /* 0x0000541009097816 */ /* 0x000fe40000000006 */
[----:B------:R-:W-:Y:S02]  /*40c0*/  F2FP.SATFINITE.E4M3.F32.PACK_AB_MERGE_C R26, R93, R92, RZ ;  /* 0x0000005c5d1a723e */ /* 0x000fe400048070ff */
[----:B------:R-:W-:-:S02]  /*40d0*/  F2FP.SATFINITE.E4M3.F32.PACK_AB_MERGE_C R6, R13, R12, RZ ;  /* 0x0000000c0d06723e */ /* 0x000fc400048070ff */
[----:B------:R-:W-:Y:S02]  /*40e0*/  F2FP.SATFINITE.E4M3.F32.PACK_AB_MERGE_C R5, R15, R14, RZ ;  /* 0x0000000e0f05723e */ /* 0x000fe400048070ff */
[----:B------:R-:W-:Y:S02]  /*40f0*/  F2FP.SATFINITE.E4M3.F32.PACK_AB_MERGE_C R22, R19, R18, RZ ;  /* 0x000000121316723e */ /* 0x000fe400048070ff */
[----:B------:R-:W-:Y:S02]  /*4100*/  FMNMX3.NAN R29, |R95|, |R13|, R10, !PT ;  /* 0x4000000d5f1d7276 */ /* 0x000fe4000782020a */
[----:B------:R-:W-:Y:S02]  /*4110*/  PRMT R10, R26, 0x5410, R91 ;  /* 0x000054101a0a7816 */ /* 0x000fe4000000005b */
[----:B------:R-:W-:Y:S02]  /*4120*/  PRMT R11, R4, 0x5410, R11 ;  /* 0x00005410040b7816 */ /* 0x000fe4000000000b */
[----:B------:R-:W-:-:S02]  /*4130*/  PRMT R5, R5, 0x5410, R6 ;  /* 0x0000541005057816 */ /* 0x000fc40000000006 */
[----:B------:R-:W-:Y:S01]  /*4140*/  PRMT R4, R22, 0x5410, R17 ;  /* 0x0000541016047816 */ /* 0x000fe20000000011 */
[----:B------:R1:W-:Y:S01]  /*4150*/  STS.128 [R117], R8 ;  /* 0x0000000875007388 */ /* 0x0003e20000000c00 */
[----:B------:R-:W-:Y:S02]  /*4160*/  PRMT R6, R27, 0x5410, R2 ;  /* 0x000054101b067816 */ /* 0x000fe40000000002 */
[----:B------:R-:W-:Y:S02]  /*4170*/  PRMT R7, R7, 0x5410, R20 ;  /* 0x0000541007077816 */ /* 0x000fe40000000014 */
[----:B------:R-:W-:Y:S02]  /*4180*/  FMNMX3.NAN R12, |R94|, |R12|, R21, !PT ;  /* 0x4000000c5e0c7276 */ /* 0x000fe40007820215 */
[----:B------:R-:W-:Y:S01]  /*4190*/  FMNMX3.NAN R14, |R96|, |R14|, R23, !PT ;  /* 0x4000000e600e7276 */ /* 0x000fe20007820217 */
[----:B------:R1:W-:Y:S01]  /*41a0*/  STS.128 [R118], R4 ;  /* 0x0000000476007388 */ /* 0x0003e20000000c00 */
[----:B------:R-:W-:-:S02]  /*41b0*/  FMNMX.NAN R24, R24, R29, !PT ;  /* 0x0000001d18187209 */ /* 0x000fc40007820000 */
[----:B------:R-:W-:Y:S01]  /*41c0*/  FMNMX.NAN R3, R3, R12, !PT ;  /* 0x0000000c03037209 */ /* 0x000fe20007820000 */
[----:B------:R2:W-:Y:S06]  /*41d0*/  MEMBAR.ALL.CTA ;  /* 0x0000000000007992 */ /* 0x0005ec0000008000 */
[----:B--2---:R-:W2:Y:S01]  /*41e0*/  FENCE.VIEW.ASYNC.S ;  /* 0x00000000000073c6 */ /* 0x004ea20000000000 */
[----:B------:R-:W-:Y:S02]  /*41f0*/  FMNMX3.NAN R24, R101, R28, R24, !PT ;  /* 0x0000001c65187276 */ /* 0x000fe40007820018 */
[----:B------:R-:W-:-:S04]  /*4200*/  FMNMX3.NAN R3, R25, R14, R3, !PT ;  /* 0x0000000e19037276 */ /* 0x000fc80007820003 */
[----:B------:R-:W-:-:S04]  /*4210*/  FMNMX3.NAN R24, R3, R24, RZ, !PT ;  /* 0x0000001803187276 */ /* 0x000fc800078200ff */
[----:B------:R-:W-:Y:S01]  /*4220*/  FMNMX R129, R24, R129, !PT ;  /* 0x0000008118817209 */ /* 0x000fe20007800000 */
[----:B--2---:R-:W-:Y:S06]  /*4230*/  BAR.SYNC.DEFER_BLOCKING 0x2, 0x80 ;  /* 0x0082000000007b1d */ /* 0x004fec0000010000 */
[----:B------:R-:W-:Y:S05]  /*4240*/  @P2 BRA `(.L_x_56) ;  /* 0x0000000000442947 */ /* 0x000fea0003800000 */
[----:B------:R-:W-:Y:S01]  /*4250*/  IMAD R124, R89, 0x4, R124 ;  /* 0x00000004597c7824 */ /* 0x000fe200078e027c */
[----:B------:R-:W-:Y:S01]  /*4260*/  UIADD3 UR12, UP0, UPT, UR10, 0x2c0, URZ ;  /* 0x000002c00a0c7890 */ /* 0x000fe2000ff1e0ff */
[----:B------:R-:W-:Y:S02]  /*4270*/  PLOP3.LUT P0, PT, PT, PT, PT, 0x80, 0x8 ;  /* 0x000000000008781c */ /* 0x000fe40003f0f070 */
[----:B------:R-:W-:Y:S01]  /*4280*/  IADD3 R2, PT, PT, R87, 0x4400, RZ ;  /* 0x0000440057027810 */ /* 0x000fe20007ffe0ff */
[----:B------:R-:W-:Y:S01]  /*4290*/  IMAD.SHL.U32 R124, R124, 0x20, RZ ;  /* 0x000000207c7c7824 */ /* 0x000fe200078e00ff */
[----:B------:R-:W-:-:S12]  /*42a0*/  UIADD3.X UR13, UPT, UPT, URZ, UR11, URZ, UP0, !UPT ;  /* 0x0000000bff0d7290 */ /* 0x000fd800087fe4ff */
.L_x_57:
        /* <DEDUP_REMOVED lines=9> */
[----:B--2---:R-:W-:Y:S05]  /*4340*/  @P0 BRA.U.ANY `(.L_x_57) ;  /* 0xfffffffd00d80947 */ /* 0x004fea000393ffff */
[----:B------:R0:W-:Y:S02]  /*4350*/  UTMACMDFLUSH ;  /* 0x00000000000079b7 */ /* 0x0001e40000000000 */
.L_x_56:
[----:B------:R-:W-:Y:S01]  /*4360*/  BAR.SYNC.DEFER_BLOCKING 0x2, 0x80 ;  /* 0x0082000000007b1d */ /* 0x000fe20000010000 */
[----:B------:R-:W-:Y:S02]  /*4370*/  IADD3 R127, PT, PT, R127, 0x1, RZ ;  /* 0x000000017f7f7810 */ /* 0x000fe40007ffe0ff */
[----:B------:R-:W-:-:S03]  /*4380*/  IADD3 R128, PT, PT, R128, -0x1, RZ ;  /* 0xffffffff80807810 */ /* 0x000fc60007ffe0ff */
[----:B------:R-:W-:Y:S05]  /*4390*/  @!P3 BRA `(.L_x_58) ;  /* 0xffffffe800ccb947 */ /* 0x000fea000383ffff */
[-C--:B------:R-:W-:Y:S01]  /*43a0*/  LEA R3, R108, R87.reuse, 0x3 ;  /* 0x000000576c037211 */ /* 0x080fe200078e18ff */
[----:B------:R-:W-:Y:S01]  /*43b0*/  BSSY B0, `(.L_x_59) ;  /* 0x0000005000007945 */ /* 0x000fe20003800000 */
[----:B-1----:R-:W-:Y:S02]  /*43c0*/  SHF.L.U32 R4, R106, 0x1f, RZ ;  /* 0x0000001f6a047819 */ /* 0x002fe400000006ff */
[----:B------:R-:W-:Y:S02]  /*43d0*/  LEA R91, R108, R87, 0x4 ;  /* 0x000000576c5b7211 */ /* 0x000fe400078e20ff */
[----:B------:R-:W1:Y:S02]  /*43e0*/  SYNCS.PHASECHK.TRANS64.TRYWAIT P0, [R3+URZ+0x50], R4 ;  /* 0x00005004030075a7 */ /* 0x000e6400080011ff */
[----:B-1----:R-:W-:Y:S05]  /*43f0*/  @!P0 BRA `(.L_x_60) ;  /* 0x0000000800c08947 */ /* 0x002fea0003800000 */
.L_x_92:
[----:B------:R-:W-:Y:S05]  /*4400*/  BSYNC B0 ;  /* 0x0000000000007941 */ /* 0x000fea0003800000 */
.L_x_59:
[----:B------:R-:W2:Y:S01]  /*4410*/  LDS.128 R88, [R91+0x38410] ;  /* 0x038410005b587984 */ /* 0x000ea20000000c00 */
[----:B------:R-:W-:Y:S01]  /*4420*/  CREDUX.MAXABS.F32.NAN UR4, R129 ;  /* 0x00000000810472cc */ /* 0x000fe20000006400 */
[----:B------:R-:W-:Y:S01]  /*4430*/  BSSY.RECONVERGENT B0, `(.L_x_61) ;  /* 0x0000013000007945 */ /* 0x000fe20003800200 */
[----:B------:R-:W-:Y:S01]  /*4440*/  ISETP.NE.AND P0, PT, R102, RZ, PT ;  /* 0x000000ff6600720c */ /* 0x000fe20003f05270 */
[----:B------:R3:W-:Y:S06]  /*4450*/  MEMBAR.ALL.CTA ;  /* 0x0000000000007992 */ /* 0x0007ec0000008000 */
[----:B---3--:R-:W3:Y:S01]  /*4460*/  FENCE.VIEW.ASYNC.S ;  /* 0x00000000000073c6 */ /* 0x008ee20000000000 */
[----:B------:R-:W-:-:S03]  /*4470*/  VIADD R108, R108, 0x1 ;  /* 0x000000016c6c7836 */ /* 0x000fc60000000000 */
[----:B------:R-:W-:Y:S01]  /*4480*/  IMAD.U32 R2, RZ, RZ, UR4 ;  /* 0x00000004ff027e24 */ /* 0x000fe2000f8e00ff */
[----:B---3--:R3:W-:Y:S04]  /*4490*/  SYNCS.ARRIVE.TRANS64.ART0 RZ, [R3+URZ+0x60], R0 ;  /* 0x0000600003ff79a7 */ /* 0x0087e800085000ff */
[----:B------:R3:W-:Y:S01]  /*44a0*/  @!P0 STS [R119+0x38400], R2 ;  /* 0x0384000277008388 */ /* 0x0007e20000000800 */
[----:B------:R-:W-:Y:S01]  /*44b0*/  BAR.SYNC.DEFER_BLOCKING 0x2, 0x80 ;  /* 0x0082000000007b1d */ /* 0x000fe20000010000 */
[----:B------:R-:W-:-:S13]  /*44c0*/  LOP3.LUT P0, RZ, R121, R102, RZ, 0xfc, !PT ;  /* 0x0000006679ff7212 */ /* 0x000fda000780fcff */
[----:B------:R-:W-:Y:S05]  /*44d0*/  @P0 BRA `(.L_x_62) ;  /* 0x0000000000200947 */ /* 0x000fea0003800000 */
[----:B------:R-:W-:Y:S01]  /*44e0*/  IMAD.U32 R87, RZ, RZ, UR7 ;  /* 0x00000007ff577e24 */ /* 0x000fe2000f8e00ff */
[----:B------:R-:W4:Y:S04]  /*44f0*/  LDCU.64 UR4, c[0x0][0x740] ;  /* 0x0000e800ff0477ac */ /* 0x000f280008000a00 */
[----:B-1----:R-:W1:Y:S01]  /*4500*/  LDS.128 R4, [R87+0x38400] ;  /* 0x0384000057047984 */ /* 0x002e620000000c00 */
[----:B---34-:R-:W-:-:S04]  /*4510*/  LEA R2, P0, R103, UR4, 0x2 ;  /* 0x0000000467027c11 */ /* 0x018fc8000f8010ff */
[----:B------:R-:W-:Y:S02]  /*4520*/  LEA.HI.X R3, R103, UR5, R86, 0x2, P0 ;  /* 0x0000000567037c11 */ /* 0x000fe400080f1456 */
[----:B-1----:R-:W-:-:S04]  /*4530*/  FMNMX3 R4, R4, RZ, R5, !PT ;  /* 0x000000ff04047276 */ /* 0x002fc80007800005 */
[----:B------:R-:W-:-:S05]  /*4540*/  FMNMX3 R7, R4, R6, R7, !PT ;  /* 0x0000000604077276 */ /* 0x000fca0007800007 */
[----:B------:R4:W-:Y:S02]  /*4550*/  REDG.E.MAX.S32.STRONG.GPU desc[UR22][R2.64], R7 ;  /* 0x000000070200798e */ /* 0x0009e4000d12e316 */
.L_x_62:
[----:B------:R-:W-:Y:S05]  /*4560*/  BSYNC.RECONVERGENT B0 ;  /* 0x0000000000007941 */ /* 0x000fea0003800200 */
.L_x_61:
[----:B--2---:R-:W-:Y:S02]  /*4570*/  ISETP.NE.AND P0, PT, R91, 0x1, PT ;  /* 0x000000015b00780c */ /* 0x004fe40003f05270 */
[----:B------:R-:W-:-:S04]  /*4580*/  ISETP.NE.AND P1, PT, R108, 0x2, PT ;  /* 0x000000026c00780c */ /* 0x000fc80003f25270 */
[----:B-1-34-:R-:W-:Y:S02]  /*4590*/  SEL R3, RZ, 0x1, P1 ;  /* 0x00000001ff037807 */ /* 0x01afe40000800000 */
[----:B------:R-:W-:Y:S02]  /*45a0*/  SEL R108, R108, RZ, P1 ;  /* 0x000000ff6c6c7207 */ /* 0x000fe40000800000 */
[----:B------:R-:W-:-:S03]  /*45b0*/  LOP3.LUT R106, R106, R3, RZ, 0x3c, !PT ;  /* 0x000000036a6a7212 */ /* 0x000fc600078e3cff */
[----:B------:R-:W-:Y:S05]  /*45c0*/  @!P0 BRA `(.L_x_63) ;  /* 0xffffffe400fc8947 */ /* 0x000fea000383ffff */
.L_x_50:
[----:B------:R-:W-:-:S13]  /*45d0*/  ISETP.NE.AND P0, PT, R121, RZ, PT ;  /* 0x000000ff7900720c */ /* 0x000fda0003f05270 */
[----:B------:R-:W-:Y:S05]  /*45e0*/  @P0 BRA `(.L_x_64) ;  /* 0x00000000001c0947 */ /* 0x000fea0003800000 */
[----:B------:R-:W2:Y:S01]  /*45f0*/  S2UR UR4, SR_CgaCtaId ;  /* 0x00000000000479c3 */ /* 0x000ea20000008800 */
[----:B------:R-:W-:Y:S01]  /*4600*/  ELECT P1, URZ, PT ;  /* 0x0000000000ff782f */ /* 0x000fe20003820000 */
[----:B------:R-:W-:Y:S01]  /*4610*/  HFMA2 R2, -RZ, RZ, 0, 5.9604644775390625e-08 ;  /* 0x00000001ff027431 */ /* 0x000fe200000001ff */
[----:B------:R-:W-:-:S05]  /*4620*/  UMOV UR5, 0x40 ;  /* 0x0000004000057882 */ /* 0x000fca0000000000 */
[----:B------:R-:W-:Y:S01]  /*4630*/  UVIRTCOUNT.DEALLOC.SMPOOL 0x80 ;  /* 0x000000800000784c */ /* 0x000fe20000000000 */
[----:B--2---:R-:W-:-:S09]  /*4640*/  ULEA UR4, UR4, UR5, 0x18 ;  /* 0x0000000504047291 */ /* 0x004fd2000f8ec0ff */
[----:B------:R2:W-:Y:S03]  /*4650*/  @P1 STS.U8 [UR4], R2 ;  /* 0x00000002ff001988 */ /* 0x0005e60008000004 */
.L_x_64:
[----:B------:R-:W-:Y:S06]  /*4660*/  BAR.SYNC.DEFER_BLOCKING 0x2, 0x80 ;  /* 0x0082000000007b1d */ /* 0x000fec0000010000 */
[----:B------:R-:W-:Y:S05]  /*4670*/  @P0 BRA `(.L_x_65) ;  /* 0x00000000009c0947 */ /* 0x000fea0003800000 */
[----:B------:R-:W3:Y:S01]  /*4680*/  S2UR UR5, SR_CgaCtaId ;  /* 0x00000000000579c3 */ /* 0x000ee20000008800 */
[----:B------:R-:W-:Y:S01]  /*4690*/  NOP ;  /* 0x0000000000007918 */ /* 0x000fe20000000000 */
[----:B------:R-:W-:Y:S01]  /*46a0*/  UMOV UR4, 0x50 ;  /* 0x0000005000047882 */ /* 0x000fe20000000000 */
[----:B------:R-:W-:Y:S01]  /*46b0*/  LOP3.LUT R4, R120, 0xffff, RZ, 0xc0, !PT ;  /* 0x0000ffff78047812 */ /* 0x000fe200078ec0ff */
[----:B------:R-:W-:-:S03]  /*46c0*/  IMAD.MOV.U32 R3, RZ, RZ, 0xffff ;  /* 0x0000ffffff037424 */ /* 0x000fc600078e00ff */
[----:B------:R-:W-:-:S04]  /*46d0*/  SHF.R.U32.HI R4, RZ, 0x5, R4 ;  /* 0x00000005ff047819 */ /* 0x000fc80000011604 */
[----:B------:R-:W-:Y:S01]  /*46e0*/  SHF.L.U32 R3, R3, R4, RZ ;  /* 0x0000000403037219 */ /* 0x000fe200000006ff */
[----:B------:R-:W-:-:S05]  /*46f0*/  VIADD R5, R4, 0x10 ;  /* 0x0000001004057836 */ /* 0x000fca0000000000 */
[----:B------:R-:W-:Y:S01]  /*4700*/  SHF.L.U32 R0, R0, R5, RZ ;  /* 0x0000000500007219 */ /* 0x000fe200000006ff */
[----:B---3--:R-:W-:-:S03]  /*4710*/  ULEA UR5, UR5, UR4, 0x18 ;  /* 0x0000000405057291 */ /* 0x008fc6000f8ec0ff */
[----:B------:R-:W-:-:S04]  /*4720*/  LOP3.LUT R5, R0, R3, RZ, 0xfc, !PT ;  /* 0x0000000300057212 */ /* 0x000fc800078efcff */
[C---:B------:R-:W-:Y:S02]  /*4730*/  LOP3.LUT R3, R5.reuse, 0xffff, RZ, 0xc0, !PT ;  /* 0x0000ffff05037812 */ /* 0x040fe400078ec0ff */
[----:B--2---:R-:W2:Y:S02]  /*4740*/  LDS R2, [UR5] ;  /* 0x00000005ff027984 */ /* 0x004ea40008000800 */
[----:B--2---:R-:W-:-:S04]  /*4750*/  LOP3.LUT R0, R5, 0xffff, R2, 0x80, !PT ;  /* 0x0000ffff05007812 */ /* 0x004fc800078e8002 */
[----:B------:R-:W-:-:S13]  /*4760*/  ISETP.NE.AND P0, PT, R0, R3, PT ;  /* 0x000000030000720c */ /* 0x000fda0003f05270 */
[----:B------:R-:W-:Y:S05]  /*4770*/  @P0 BRA `(.L_x_66) ;  /* 0x0000000000500947 */ /* 0x000fea0003800000 */
[----:B------:R-:W-:Y:S02]  /*4780*/  SHF.R.U32.HI R0, RZ, 0x10, R2 ;  /* 0x00000010ff007819 */ /* 0x000fe40000011602 */
[----:B------:R-:W-:-:S04]  /*4790*/  SHF.R.U32.HI R3, RZ, 0x10, R5 ;  /* 0x00000010ff037819 */ /* 0x000fc80000011605 */
[----:B------:R-:W-:-:S04]  /*47a0*/  LOP3.LUT R0, R0, R3, RZ, 0xc0, !PT ;  /* 0x0000000300007212 */ /* 0x000fc800078ec0ff */
[----:B------:R-:W-:-:S13]  /*47b0*/  ISETP.NE.AND P0, PT, R0, R3, PT ;  /* 0x000000030000720c */ /* 0x000fda0003f05270 */
[----:B------:R-:W-:Y:S05]  /*47c0*/  @P0 BRA `(.L_x_67) ;  /* 0x0000000000300947 */ /* 0x000fea0003800000 */
[----:B------:R-:W-:Y:S01]  /*47d0*/  R2UR UR8, R5 ;  /* 0x00000000050872ca */ /* 0x000fe200000e0000 */
[----:B------:R-:W2:Y:S01]  /*47e0*/  S2R R2, SR_LANEID ;  /* 0x0000000000027919 */ /* 0x000ea20000000000 */
[----:B------:R-:W-:Y:S02]  /*47f0*/  VOTEU.ANY UR6, UPT, PT ;  /* 0x0000000000067886 */ /* 0x000fe400038e0100 */
[----:B------:R-:W-:-:S09]  /*4800*/  UFLO.U32 UR6, UR6 ;  /* 0x00000006000672bd */ /* 0x000fd200080e0000 */
[----:B------:R-:W-:-:S06]  /*4810*/  ULOP3.LUT UR8, URZ, UR8, URZ, 0x33, !UPT ;  /* 0x00000008ff087292 */ /* 0x000fcc000f8e33ff */
[----:B------:R-:W-:-:S04]  /*4820*/  IMAD.U32 R0, RZ, RZ, UR8 ;  /* 0x00000008ff007e24 */ /* 0x000fc8000f8e00ff */
[----:B------:R-:W3:Y:S02]  /*4830*/  REDUX UR4, R0 ;  /* 0x00000000000473c4 */ /* 0x000ee40000000000 */
[----:B------:R4:W-:Y:S01]  /*4840*/  UTCATOMSWS.AND URZ, UR8 ;  /* 0x0000000800ff79e3 */ /* 0x0009e20008000000 */
[----:B--2---:R-:W-:Y:S01]  /*4850*/  ISETP.EQ.U32.AND P0, PT, R2, UR6, PT ;  /* 0x0000000602007c0c */ /* 0x004fe2000bf02070 */
[----:B---3--:R-:W-:-:S12]  /*4860*/  IMAD.U32 R2, RZ, RZ, UR4 ;  /* 0x00000004ff027e24 */ /* 0x008fd8000f8e00ff */
[----:B------:R4:W-:Y:S01]  /*4870*/  @P0 ATOMS.AND RZ, [UR5], R2 ;  /* 0x00000002ffff098c */ /* 0x0009e2000a800005 */
[----:B------:R-:W-:Y:S05]  /*4880*/  BRA `(.L_x_68) ;  /* 0x0000000000147947 */ /* 0x000fea0003800000 */
.L_x_67:
[----:B------:R-:W-:Y:S02]  /*4890*/  MOV R2, 0x48b0 ;  /* 0x000048b000027802 */ /* 0x000fe40000000f00 */
[----:B-1----:R-:W-:Y:S05]  /*48a0*/  CALL.REL.NOINC `($__internal_0_$__cuda_sm10x_tcgen05_guardrail_trap_col_being_dealloced_not_returned_by_alloc) ;  /* 0x0000000400ac7944 */ /* 0x002fea0003c00000 */
[----:B------:R-:W-:Y:S05]  /*48b0*/  BRA `(.L_x_68) ;  /* 0x0000000000087947 */ /* 0x000fea0003800000 */
.L_x_66:
[----:B------:R-:W-:Y:S02]  /*48c0*/  MOV R2, 0x48e0 ;  /* 0x000048e000027802 */ /* 0x000fe40000000f00 */
[----:B-1----:R-:W-:Y:S05]  /*48d0*/  CALL.REL.NOINC `($__internal_2_$__cuda_sm10x_tcgen05_guardrail_trap_unallocated_columns_being_dealloced) ;  /* 0x0000000400b87944 */ /* 0x002fea0003c00000 */
.L_x_68:
[----:B------:R-:W-:Y:S01]  /*48e0*/  NOP ;  /* 0x0000000000007918 */ /* 0x000fe20000000000 */
.L_x_65:
[----:B------:R-:W-:-:S04]  /*48f0*/  DEPBAR.LE SB0, 0x0 ;  /* 0x000080000000791a */ /* 0x000fc80000000000 */
[----:B------:R-:W-:-:S04]  /*4900*/  DEPBAR.LE SB0, 0x0 ;  /* 0x000080000000791a */ /* 0x000fc80000000000 */
[----:B----4-:R-:W-:Y:S05]  /*4910*/  EXIT ;  /* 0x000000000000794d */ /* 0x010fea0003800000 */
.L_x_20:
[----:B------:R-:W-:-:S07]  /*4920*/  MOV R20, R21 ;  /* 0x0000001500147202 */ /* 0x000fce0000000f00 */
.L_x_69:
[----:B----4-:R4:W3:Y:S02]  /*4930*/  SYNCS.PHASECHK.TRANS64.TRYWAIT P0, [R14+URZ+0x60], R21 ;  /* 0x000060150e0075a7 */ /* 0x0108e400080011ff */
[----:B---3--:R-:W-:Y:S05]  /*4940*/  @!P0 NANOSLEEP.SYNCS 0x989680 ;  /* 0x009896800000895d */ /* 0x008fea0003900000 */
[----:B------:R-:W3:Y:S02]  /*4950*/  @!P0 SYNCS.PHASECHK.TRANS64 P0, [R14+URZ+0x60], R21 ;  /* 0x000060150e0085a7 */ /* 0x000ee400080010ff */
[----:B---3--:R-:W-:Y:S05]  /*4960*/  @!P0 BRA `(.L_x_69) ;  /* 0xfffffffc00f08947 */ /* 0x008fea000383ffff */
[----:B------:R-:W-:Y:S05]  /*4970*/  BRA `(.L_x_70) ;  /* 0xffffffc4004c7947 */ /* 0x000fea000383ffff */
.L_x_22:
[----:B------:R-:W-:-:S07]  /*4980*/  MOV R7, R6 ;  /* 0x0000000600077202 */ /* 0x000fce0000000f00 */
.L_x_71:
[----:B--2---:R2:W3:Y:S02]  /*4990*/  SYNCS.PHASECHK.TRANS64.TRYWAIT P0, [R2+URZ+0x60], R7 ;  /* 0x00006007020075a7 */ /* 0x0044e400080011ff */
[----:B---3--:R-:W-:Y:S05]  /*49a0*/  @!P0 NANOSLEEP.SYNCS 0x989680 ;  /* 0x009896800000895d */ /* 0x008fea0003900000 */
[----:B------:R-:W3:Y:S02]  /*49b0*/  @!P0 SYNCS.PHASECHK.TRANS64 P0, [R2+URZ+0x60], R7 ;  /* 0x00006007020085a7 */ /* 0x000ee400080010ff */
[----:B---3--:R-:W-:Y:S05]  /*49c0*/  @!P0 BRA `(.L_x_71) ;  /* 0xfffffffc00f08947 */ /* 0x008fea000383ffff */
[----:B------:R-:W-:Y:S05]  /*49d0*/  BRA `(.L_x_72) ;  /* 0xffffffc400f87947 */ /* 0x000fea000383ffff */
.L_x_23:
[----:B------:R-:W-:-:S07]  /*49e0*/  MOV R9, R8 ;  /* 0x0000000800097202 */ /* 0x000fce0000000f00 */
.L_x_73:
[----:B--2---:R2:W3:Y:S02]  /*49f0*/  SYNCS.PHASECHK.TRANS64.TRYWAIT P0, [R3+URZ+0x60], R9 ;  /* 0x00006009030075a7 */ /* 0x0044e400080011ff */
[----:B---3--:R-:W-:Y:S05]  /*4a00*/  @!P0 NANOSLEEP.SYNCS 0x989680 ;  /* 0x009896800000895d */ /* 0x008fea0003900000 */
[----:B------:R-:W3:Y:S02]  /*4a10*/  @!P0 SYNCS.PHASECHK.TRANS64 P0, [R3+URZ+0x60], R9 ;  /* 0x00006009030085a7 */ /* 0x000ee400080010ff */
[----:B---3--:R-:W-:Y:S05]  /*4a20*/  @!P0 BRA `(.L_x_73) ;  /* 0xfffffffc00f08947 */ /* 0x008fea000383ffff */
[----:B------:R-:W-:Y:S05]  /*4a30*/  BRA `(.L_x_15) ;  /* 0xffffffc8002c7947 */ /* 0x000fea000383ffff */
.L_x_25:
[----:B------:R-:W-:-:S07]  /*4a40*/  MOV R0, UR32 ;  /* 0x0000002000007c02 */ /* 0x000fce0008000f00 */
.L_x_74:
[----:B---3--:R3:W4:Y:S02]  /*4a50*/  SYNCS.PHASECHK.TRANS64.TRYWAIT P0, [R0+URZ+0x50], RZ ;  /* 0x000050ff000075a7 */ /* 0x00872400080011ff */
[----:B----4-:R-:W-:Y:S05]  /*4a60*/  @!P0 NANOSLEEP.SYNCS 0x989680 ;  /* 0x009896800000895d */ /* 0x010fea0003900000 */
[----:B------:R-:W4:Y:S02]  /*4a70*/  @!P0 SYNCS.PHASECHK.TRANS64 P0, [R0+URZ+0x50], RZ ;  /* 0x000050ff000085a7 */ /* 0x000f2400080010ff */
[----:B----4-:R-:W-:Y:S05]  /*4a80*/  @!P0 BRA `(.L_x_74) ;  /* 0xfffffffc00f08947 */ /* 0x010fea000383ffff */
[----:B------:R-:W-:Y:S05]  /*4a90*/  BRA `(.L_x_75) ;  /* 0xffffffc8002c7947 */ /* 0x000fea000383ffff */
.L_x_28:
[----:B------:R-:W-:Y:S02]  /*4aa0*/  MOV R6, UR30 ;  /* 0x0000001e00067c02 */ /* 0x000fe40008000f00 */
[----:B------:R-:W-:Y:S02]  /*4ab0*/  MOV R7, UR30 ;  /* 0x0000001e00077c02 */ /* 0x000fe40008000f00 */
[----:B------:R-:W-:-:S07]  /*4ac0*/  MOV R3, UR5 ;  /* 0x0000000500037c02 */ /* 0x000fce0008000f00 */
.L_x_76:
[----:B--2---:R2:W3:Y:S02]  /*4ad0*/  SYNCS.PHASECHK.TRANS64.TRYWAIT P0, [R3+URZ+0x20], R7 ;  /* 0x00002007030075a7 */ /* 0x0044e400080011ff */
[----:B---3--:R-:W-:Y:S05]  /*4ae0*/  @!P0 NANOSLEEP.SYNCS 0x989680 ;  /* 0x009896800000895d */ /* 0x008fea0003900000 */
[----:B------:R-:W3:Y:S02]  /*4af0*/  @!P0 SYNCS.PHASECHK.TRANS64 P0, [R3+URZ+0x20], R7 ;  /* 0x00002007030085a7 */ /* 0x000ee400080010ff */
[----:B---3--:R-:W-:Y:S05]  /*4b00*/  @!P0 BRA `(.L_x_76) ;  /* 0xfffffffc00f08947 */ /* 0x008fea000383ffff */
[----:B------:R-:W-:Y:S05]  /*4b10*/  BRA `(.L_x_27) ;  /* 0xffffffcc00147947 */ /* 0x000fea000383ffff */
.L_x_30:
[----:B------:R-:W-:-:S07]  /*4b20*/  MOV R5, R4 ;  /* 0x0000000400057202 */ /* 0x000fce0000000f00 */
.L_x_77:
[----:B---3--:R3:W4:Y:S02]  /*4b30*/  SYNCS.PHASECHK.TRANS64.TRYWAIT P0, [R3+URZ+0x50], R5 ;  /* 0x00005005030075a7 */ /* 0x00872400080011ff */
[----:B----4-:R-:W-:Y:S05]  /*4b40*/  @!P0 NANOSLEEP.SYNCS 0x989680 ;  /* 0x009896800000895d */ /* 0x010fea0003900000 */
[----:B------:R-:W4:Y:S02]  /*4b50*/  @!P0 SYNCS.PHASECHK.TRANS64 P0, [R3+URZ+0x50], R5 ;  /* 0x00005005030085a7 */ /* 0x000f2400080010ff */
[----:B----4-:R-:W-:Y:S05]  /*4b60*/  @!P0 BRA `(.L_x_77) ;  /* 0xfffffffc00f08947 */ /* 0x010fea000383ffff */
[----:B------:R-:W-:Y:S05]  /*4b70*/  BRA `(.L_x_78) ;  /* 0xffffffcc005c7947 */ /* 0x000fea000383ffff */
.L_x_32:
[----:B------:R-:W-:Y:S02]  /*4b80*/  MOV R2, UR4 ;  /* 0x0000000400027c02 */ /* 0x000fe40008000f00 */
[----:B--2---:R-:W-:Y:S02]  /*4b90*/  MOV R3, UR4 ;  /* 0x0000000400037c02 */ /* 0x004fe40008000f00 */
[----:B------:R-:W-:-:S07]  /*4ba0*/  MOV R0, UR5 ;  /* 0x0000000500007c02 */ /* 0x000fce0008000f00 */
.L_x_79:
[----:B--2---:R2:W3:Y:S02]  /*4bb0*/  SYNCS.PHASECHK.TRANS64.TRYWAIT P0, [R0+URZ+0x20], R3 ;  /* 0x00002003000075a7 */ /* 0x0044e400080011ff */
[----:B---3--:R-:W-:Y:S05]  /*4bc0*/  @!P0 NANOSLEEP.SYNCS 0x989680 ;  /* 0x009896800000895d */ /* 0x008fea0003900000 */
[----:B------:R-:W3:Y:S02]  /*4bd0*/  @!P0 SYNCS.PHASECHK.TRANS64 P0, [R0+URZ+0x20], R3 ;  /* 0x00002003000085a7 */ /* 0x000ee400080010ff */
[----:B---3--:R-:W-:Y:S05]  /*4be0*/  @!P0 BRA `(.L_x_79) ;  /* 0xfffffffc00f08947 */ /* 0x008fea000383ffff */
[----:B------:R-:W-:Y:S05]  /*4bf0*/  BRA `(.L_x_80) ;  /* 0xffffffcc00bc7947 */ /* 0x000fea000383ffff */
.L_x_34:
[----:B------:R-:W-:-:S07]  /*4c00*/  MOV R2, UR12 ;  /* 0x0000000c00027c02 */ /* 0x000fce0008000f00 */
.L_x_81:
[----:B---3--:R3:W4:Y:S02]  /*4c10*/  SYNCS.PHASECHK.TRANS64.TRYWAIT P0, [R2+URZ+0x50], RZ ;  /* 0x000050ff020075a7 */ /* 0x00872400080011ff */
[----:B----4-:R-:W-:Y:S05]  /*4c20*/  @!P0 NANOSLEEP.SYNCS 0x989680 ;  /* 0x009896800000895d */ /* 0x010fea0003900000 */
[----:B------:R-:W4:Y:S02]  /*4c30*/  @!P0 SYNCS.PHASECHK.TRANS64 P0, [R2+URZ+0x50], RZ ;  /* 0x000050ff020085a7 */ /* 0x000f2400080010ff */
[----:B----4-:R-:W-:Y:S05]  /*4c40*/  @!P0 BRA `(.L_x_81) ;  /* 0xfffffffc00f08947 */ /* 0x010fea000383ffff */
[----:B------:R-:W-:Y:S05]  /*4c50*/  BRA `(.L_x_82) ;  /* 0xffffffcc00d47947 */ /* 0x000fea000383ffff */
.L_x_37:
[----:B------:R-:W-:Y:S02]  /*4c60*/  MOV R8, UR13 ;  /* 0x0000000d00087c02 */ /* 0x000fe40008000f00 */
[----:B------:R-:W-:Y:S02]  /*4c70*/  MOV R9, UR13 ;  /* 0x0000000d00097c02 */ /* 0x000fe40008000f00 */
[----:B------:R-:W-:-:S07]  /*4c80*/  MOV R0, UR12 ;  /* 0x0000000c00007c02 */ /* 0x000fce0008000f00 */
.L_x_83:
[----:B--2---:R2:W3:Y:S02]  /*4c90*/  SYNCS.PHASECHK.TRANS64.TRYWAIT P0, [R0+URZ+0x48], R9 ;  /* 0x00004809000075a7 */ /* 0x0044e400080011ff */
[----:B---3--:R-:W-:Y:S05]  /*4ca0*/  @!P0 NANOSLEEP.SYNCS 0x989680 ;  /* 0x009896800000895d */ /* 0x008fea0003900000 */
[----:B------:R-:W3:Y:S02]  /*4cb0*/  @!P0 SYNCS.PHASECHK.TRANS64 P0, [R0+URZ+0x48], R9 ;  /* 0x00004809000085a7 */ /* 0x000ee400080010ff */
[----:B---3--:R-:W-:Y:S05]  /*4cc0*/  @!P0 BRA `(.L_x_83) ;  /* 0xfffffffc00f08947 */ /* 0x008fea000383ffff */
[----:B------:R-:W-:Y:S05]  /*4cd0*/  BRA `(.L_x_36) ;  /* 0xffffffd400007947 */ /* 0x000fea000383ffff */
.L_x_39:
[----:B------:R-:W-:Y:S02]  /*4ce0*/  MOV R8, UR25 ;  /* 0x0000001900087c02 */ /* 0x000fe40008000f00 */
[----:B------:R-:W-:Y:S02]  /*4cf0*/  MOV R9, UR25 ;  /* 0x0000001900097c02 */ /* 0x000fe40008000f00 */
[----:B------:R-:W-:Y:S07]  /*4d00*/  MOV R0, UR13 ;  /* 0x0000000d00007c02 */ /* 0x000fee0008000f00 */
.L_x_84:
[----:B--2---:R2:W3:Y:S02]  /*4d10*/  SYNCS.PHASECHK.TRANS64.TRYWAIT P1, [R0+URZ], R9 ;  /* 0x00000009000075a7 */ /* 0x0044e400080211ff */
[----:B---3--:R-:W-:Y:S05]  /*4d20*/  @!P1 NANOSLEEP.SYNCS 0x989680 ;  /* 0x009896800000995d */ /* 0x008fea0003900000 */
[----:B------:R-:W3:Y:S02]  /*4d30*/  @!P1 SYNCS.PHASECHK.TRANS64 P1, [R0+URZ], R9 ;  /* 0x00000009000095a7 */ /* 0x000ee400080210ff */
[----:B---3--:R-:W-:Y:S05]  /*4d40*/  @!P1 BRA `(.L_x_84) ;  /* 0xfffffffc00f09947 */ /* 0x008fea000383ffff */
[----:B------:R-:W-:Y:S05]  /*4d50*/  BRA `(.L_x_38) ;  /* 0xffffffd4007c7947 */ /* 0x000fea000383ffff */
.L_x_41:
[-C--:B------:R-:W-:Y:S02]  /*4d60*/  MOV R8, R4.reuse ;  /* 0x0000000400087202 */ /* 0x080fe40000000f00 */
[----:B------:R-:W-:-:S07]  /*4d70*/  MOV R9, R4 ;  /* 0x0000000400097202 */ /* 0x000fce0000000f00 */
.L_x_85:
[----:B--2---:R2:W3:Y:S02]  /*4d80*/  SYNCS.PHASECHK.TRANS64.TRYWAIT P0, [R3+URZ+0x50], R9 ;  /* 0x00005009030075a7 */ /* 0x0044e400080011ff */
[----:B---3--:R-:W-:Y:S05]  /*4d90*/  @!P0 NANOSLEEP.SYNCS 0x989680 ;  /* 0x009896800000895d */ /* 0x008fea0003900000 */
[----:B------:R-:W3:Y:S02]  /*4da0*/  @!P0 SYNCS.PHASECHK.TRANS64 P0, [R3+URZ+0x50], R9 ;  /* 0x00005009030085a7 */ /* 0x000ee400080010ff */
[----:B---3--:R-:W-:Y:S05]  /*4db0*/  @!P0 BRA `(.L_x_85) ;  /* 0xfffffffc00f08947 */ /* 0x008fea000383ffff */
[----:B------:R-:W-:Y:S05]  /*4dc0*/  BRA `(.L_x_86) ;  /* 0xffffffd400ec7947 */ /* 0x000fea000383ffff */
.L_x_43:
[----:B------:R-:W-:Y:S02]  /*4dd0*/  MOV R2, UR35 ;  /* 0x0000002300027c02 */ /* 0x000fe40008000f00 */
[----:B--2---:R-:W-:Y:S02]  /*4de0*/  MOV R3, UR35 ;  /* 0x0000002300037c02 */ /* 0x004fe40008000f00 */
[----:B------:R-:W-:-:S07]  /*4df0*/  MOV R0, UR12 ;  /* 0x0000000c00007c02 */ /* 0x000fce0008000f00 */
.L_x_87:
[----:B--2---:R2:W3:Y:S02]  /*4e00*/  SYNCS.PHASECHK.TRANS64.TRYWAIT P0, [R0+URZ+0x48], R3 ;  /* 0x00004803000075a7 */ /* 0x0044e400080011ff */
[----:B---3--:R-:W-:Y:S05]  /*4e10*/  @!P0 NANOSLEEP.SYNCS 0x989680 ;  /* 0x009896800000895d */ /* 0x008fea0003900000 */
[----:B------:R-:W3:Y:S02]  /*4e20*/  @!P0 SYNCS.PHASECHK.TRANS64 P0, [R0+URZ+0x48], R3 ;  /* 0x00004803000085a7 */ /* 0x000ee400080010ff */
[----:B---3--:R-:W-:Y:S05]  /*4e30*/  @!P0 BRA `(.L_x_87) ;  /* 0xfffffffc00f08947 */ /* 0x008fea000383ffff */
[----:B------:R-:W-:Y:S05]  /*4e40*/  BRA `(.L_x_33) ;  /* 0xffffffd800147947 */ /* 0x000fea000383ffff */
.L_x_49:
[----:B-1----:R1:W4:Y:S02]  /*4e50*/  SYNCS.PHASECHK.TRANS64.TRYWAIT P0, [R87+URZ+0x50], RZ ;  /* 0x000050ff570075a7 */ /* 0x00232400080011ff */
[----:B----4-:R-:W-:Y:S05]  /*4e60*/  @!P0 NANOSLEEP.SYNCS 0x989680 ;  /* 0x009896800000895d */ /* 0x010fea0003900000 */
[----:B------:R-:W4:Y:S02]  /*4e70*/  @!P0 SYNCS.PHASECHK.TRANS64 P0, [R87+URZ+0x50], RZ ;  /* 0x000050ff570085a7 */ /* 0x000f2400080010ff */
[----:B----4-:R-:W-:Y:S05]  /*4e80*/  @!P0 BRA `(.L_x_49) ;  /* 0xfffffffc00f08947 */ /* 0x010fea000383ffff */
[----:B------:R-:W-:Y:S05]  /*4e90*/  BRA `(.L_x_88) ;  /* 0xffffffd800e87947 */ /* 0x000fea000383ffff */
.L_x_51:
[----:B------:R-:W-:-:S07]  /*4ea0*/  MOV R3, R2 ;  /* 0x0000000200037202 */ /* 0x000fce0000000f00 */
.L_x_89:
[----:B--2---:R2:W3:Y:S02]  /*4eb0*/  SYNCS.PHASECHK.TRANS64.TRYWAIT P0, [R87+URZ+0x40], R3 ;  /* 0x00004003570075a7 */ /* 0x0044e400080011ff */
[----:B---3--:R-:W-:Y:S05]  /*4ec0*/  @!P0 NANOSLEEP.SYNCS 0x989680 ;  /* 0x009896800000895d */ /* 0x008fea0003900000 */
[----:B------:R-:W3:Y:S02]  /*4ed0*/  @!P0 SYNCS.PHASECHK.TRANS64 P0, [R87+URZ+0x40], R3 ;  /* 0x00004003570085a7 */ /* 0x000ee400080010ff */
[----:B---3--:R-:W-:Y:S05]  /*4ee0*/  @!P0 BRA `(.L_x_89) ;  /* 0xfffffffc00f08947 */ /* 0x008fea000383ffff */
[----:B------:R-:W-:Y:S05]  /*4ef0*/  BRA `(.L_x_90) ;  /* 0xffffffdc00e47947 */ /* 0x000fea000383ffff */
.L_x_60:
[----:B------:R-:W-:-:S07]  /*4f00*/  MOV R5, R4 ;  /* 0x0000000400057202 */ /* 0x000fce0000000f00 */
.L_x_91:
[----:B-1----:R1:W2:Y:S02]  /*4f10*/  SYNCS.PHASECHK.TRANS64.TRYWAIT P0, [R3+URZ+0x50], R5 ;  /* 0x00005005030075a7 */ /* 0x0022a400080011ff */
[----:B--2---:R-:W-:Y:S05]  /*4f20*/  @!P0 NANOSLEEP.SYNCS 0x989680 ;  /* 0x009896800000895d */ /* 0x004fea0003900000 */
[----:B------:R-:W2:Y:S02]  /*4f30*/  @!P0 SYNCS.PHASECHK.TRANS64 P0, [R3+URZ+0x50], R5 ;  /* 0x00005005030085a7 */ /* 0x000ea400080010ff */
[----:B--2---:R-:W-:Y:S05]  /*4f40*/  @!P0 BRA `(.L_x_91) ;  /* 0xfffffffc00f08947 */ /* 0x004fea000383ffff */
[----:B------:R-:W-:Y:S05]  /*4f50*/  BRA `(.L_x_92) ;  /* 0xfffffff400287947 */ /* 0x000fea000383ffff */
        .weak           $__internal_0_$__cuda_sm10x_tcgen05_guardrail_trap_col_being_dealloced_not_returned_by_alloc
        .type           $__internal_0_$__cuda_sm10x_tcgen05_guardrail_trap_col_being_dealloced_not_returned_by_alloc,@function
        .size           $__internal_0_$__cuda_sm10x_tcgen05_guardrail_trap_col_being_dealloced_not_returned_by_alloc,($__internal_1_$__cuda_sm10x_tcgen05_guardrail_trap_phase_invalid_during_alloc - $__internal_0_$__cuda_sm10x_tcgen05_guardrail_trap_col_being_dealloced_not_returned_by_alloc)
$__internal_0_$__cuda_sm10x_tcgen05_guardrail_trap_col_being_dealloced_not_returned_by_alloc:
[----:B------:R-:W-:Y:S05]  /*4f60*/  BPT.TRAP 0x1 ;  /* 0x000000040000795c */ /* 0x000fea0000300000 */
[----:B------:R-:W-:-:S04]  /*4f70*/  HFMA2 R3, -RZ, RZ, 0, 0 ;  /* 0x00000000ff037431 */ /* 0x000fc800000001ff */
[----:B------:R-:W-:Y:S05]  /*4f80*/  RET.REL.NODEC R2 `(kernel_cutlass_kernel_cudnngrouped_gemmgrouped_gemm_swiglugrouped_gemm_swiglu_quantBlockScaledContiguousGroupedGemmKernel_object_at__TiledMMA_ThrLayoutVMNK11110000_PermutationMNK____MMAAt_0) ;  /* 0xffffffb0021c7950 */ /* 0x000fea0003c3ffff */
        .weak           $__internal_1_$__cuda_sm10x_tcgen05_guardrail_trap_phase_invalid_during_alloc
        .type           $__internal_1_$__cuda_sm10x_tcgen05_guardrail_trap_phase_invalid_during_alloc,@function
        .size           $__internal_1_$__cuda_sm10x_tcgen05_guardrail_trap_phase_invalid_during_alloc,($__internal_2_$__cuda_sm10x_tcgen05_guardrail_trap_unallocated_columns_being_dealloced - $__internal_1_$__cuda_sm10x_tcgen05_guardrail_trap_phase_invalid_during_alloc)
$__internal_1_$__cuda_sm10x_tcgen05_guardrail_trap_phase_invalid_during_alloc:
[----:B------:R-:W-:Y:S05]  /*4f90*/  BPT.TRAP 0x1 ;  /* 0x000000040000795c */ /* 0x000fea0000300000 */
[----:B------:R-:W-:-:S04]  /*4fa0*/  MOV R3, 0x0 ;  /* 0x0000000000037802 */ /* 0x000fc80000000f00 */
[----:B------:R-:W-:Y:S05]  /*4fb0*/  RET.REL.NODEC R2 `(kernel_cutlass_kernel_cudnngrouped_gemmgrouped_gemm_swiglugrouped_gemm_swiglu_quantBlockScaledContiguousGroupedGemmKernel_object_at__TiledMMA_ThrLayoutVMNK11110000_PermutationMNK____MMAAt_0) ;  /* 0xffffffb002107950 */ /* 0x000fea0003c3ffff */
        .weak           $__internal_2_$__cuda_sm10x_tcgen05_guardrail_trap_unallocated_columns_being_dealloced
        .type           $__internal_2_$__cuda_sm10x_tcgen05_guardrail_trap_unallocated_columns_being_dealloced,@function
        .size           $__internal_2_$__cuda_sm10x_tcgen05_guardrail_trap_unallocated_columns_being_dealloced,(.L_x_96 - $__internal_2_$__cuda_sm10x_tcgen05_guardrail_trap_unallocated_columns_being_dealloced)
$__internal_2_$__cuda_sm10x_tcgen05_guardrail_trap_unallocated_columns_being_dealloced:
[----:B------:R-:W-:Y:S05]  /*4fc0*/  BPT.TRAP 0x1 ;  /* 0x000000040000795c */ /* 0x000fea0000300000 */
[----:B------:R-:W-:-:S04]  /*4fd0*/  HFMA2 R3, -RZ, RZ, 0, 0 ;  /* 0x00000000ff037431 */ /* 0x000fc800000001ff */
[----:B------:R-:W-:Y:S05]  /*4fe0*/  RET.REL.NODEC R2 `(kernel_cutlass_kernel_cudnngrouped_gemmgrouped_gemm_swiglugrouped_gemm_swiglu_quantBlockScaledContiguousGroupedGemmKernel_object_at__TiledMMA_ThrLayoutVMNK11110000_PermutationMNK____MMAAt_0) ;  /* 0xffffffb002047950 */ /* 0x000fea0003c3ffff */
.L_x_93:
[----:B------:R-:W-:-:S00]  /*4ff0*/  BRA `(.L_x_93) ;  /* 0xfffffffc00fc7947 */ /* 0x000fc0000383ffff */
[----:B------:R-:W-:-:S00]  /*5000*/  NOP ;  /* 0x0000000000007918 */ /* 0x000fc00000000000 */
[----:B------:R-:W-:-:S00]  /*5010*/  NOP ;  /* 0x0000000000007918 */ /* 0x000fc00000000000 */
[----:B------:R-:W-:-:S00]  /*5020*/  NOP ;  /* 0x0000000000007918 */ /* 0x000fc00000000000 */
[----:B------:R-:W-:-:S00]  /*5030*/  NOP ;  /* 0x0000000000007918 */ /* 0x000fc00000000000 */
[----:B------:R-:W-:-:S00]  /*5040*/  NOP ;  /* 0x0000000000007918 */ /* 0x000fc00000000000 */
[----:B------:R-:W-:-:S00]  /*5050*/  NOP ;  /* 0x0000000000007918 */ /* 0x000fc00000000000 */
[----:B------:R-:W-:-:S00]  /*5060*/  NOP ;  /* 0x0000000000007918 */ /* 0x000fc00000000000 */
[----:B------:R-:W-:-:S00]  /*5070*/  NOP ;  /* 0x0000000000007918 */ /* 0x000fc00000000000 */
.L_x_96:


//--------------------- .nv.shared.kernel_cutlass_kernel_cudnngrouped_gemmgrouped_gemm_swiglugrouped_gemm_swiglu_quantBlockScaledContiguousGroupedGemmKernel_object_at__TiledMMA_ThrLayoutVMNK11110000_PermutationMNK____MMAAt_0 --------------------------
	.section	.nv.shared.kernel_cutlass_kernel_cudnngrouped_gemmgrouped_gemm_swiglugrouped_gemm_swiglu_quantBlockScaledContiguousGroupedGemmKernel_object_at__TiledMMA_ThrLayoutVMNK11110000_PermutationMNK____MMAAt_0,"aw",@nobits
	.sectionflags	@""
	.align	1024
	.zero		1024


//--------------------- .nv.shared.reserved.0     --------------------------
	.section	.nv.shared.reserved.0,"aw",@nobits
	.align	8
	.weak		__nv_reservedSMEM_offset_0_alias
	.size		__nv_reservedSMEM_offset_0_alias, 0, 64
	.other		__nv_reservedSMEM_offset_0_alias,@"STO_CUDA_RESERVED_SHARED STV_DEFAULT"
__nv_reservedSMEM_offset_0_alias:
	.zero		0
.nv.shared.reserved.0:
	.zero		64
	.weak		__nv_reservedSMEM_allocation_phase
	.type		__nv_reservedSMEM_allocation_phase,@object
	.size		__nv_reservedSMEM_allocation_phase,(.L_0 - __nv_reservedSMEM_allocation_phase)
__nv_reservedSMEM_allocation_phase:
	.zero		1
.L_0:
	.zero		7
	.weak		__nv_reservedSMEM_devtool_atexit_pc
	.type		__nv_reservedSMEM_devtool_atexit_pc,@object
	.size		__nv_reservedSMEM_devtool_atexit_pc,(__nv_reservedSMEM_allocation_mask - __nv_reservedSMEM_devtool_atexit_pc)
__nv_reservedSMEM_devtool_atexit_pc:
	.zero		8
	.weak		__nv_reservedSMEM_allocation_mask
	.type		__nv_reservedSMEM_allocation_mask,@object
	.size		__nv_reservedSMEM_allocation_mask,(.L_2 - __nv_reservedSMEM_allocation_mask)
__nv_reservedSMEM_allocation_mask:
	.zero		4
.L_2:


//--------------------- .nv.constant0.kernel_cutlass_kernel_cudnngrouped_gemmgrouped_gemm_swiglugrouped_gemm_swiglu_quantBlockScaledContiguousGroupedGemmKernel_object_at__TiledMMA_ThrLayoutVMNK11110000_PermutationMNK____MMAAt_0 --------------------------
	.section	.nv.constant0.kernel_cutlass_kernel_cudnngrouped_gemmgrouped_gemm_swiglugrouped_gemm_swiglu_quantBlockScaledContiguousGroupedGemmKernel_object_at__TiledMMA_ThrLayoutVMNK11110000_PermutationMNK____MMAAt_0,"a",@progbits
	.sectionflags	@""
	.align	4
.nv.constant0.kernel_cutlass_kernel_cudnngrouped_gemmgrouped_gemm_swiglugrouped_gemm_swiglu_quantBlockScaledContiguousGroupedGemmKernel_object_at__TiledMMA_ThrLayoutVMNK11110000_PermutationMNK____MMAAt_0:
	.zero		1924


//--------------------- SYMBOLS --------------------------

	.type		.nv.reservedSmem.offset0,@object
	.size		.nv.reservedSmem.offset0,0x4
	.type		.nv.reservedSmem.cap,@object
	.size		.nv.reservedSmem.cap,0x4
